// auto-generated by cutlass_sweep.gemm — config: {"arch": "sm_90", "cluster_m": 1, "cluster_n": 1, "dtype": "fp16", "dtype_b": "fp16", "layout": "nt", "stages": 0, "tile_k": 128, "tile_m": 192, "tile_n": 112}
#include "cutlass/cutlass.h"
#include "cutlass/gemm/collective/collective_builder.hpp"
#include "cutlass/gemm/device/gemm_universal_adapter.h"
#include "cutlass/gemm/kernel/gemm_universal.hpp"
#include "cutlass/epilogue/collective/collective_builder.hpp"

using ElemA = cutlass::half_t;
using ElemB = cutlass::half_t;
using ElemCD = cutlass::half_t;
using Acc  = float;
using TileShape    = cute::Shape<cute::_192, cute::_112, cute::_128>;
using ClusterShape = cute::Shape<cute::_1, cute::_1, cute::_1>;

using CollectiveEpilogue = typename cutlass::epilogue::collective::CollectiveBuilder<
    cutlass::arch::Sm90, cutlass::arch::OpClassTensorOp,
    TileShape, ClusterShape,
    cutlass::epilogue::collective::EpilogueTileAuto,
    Acc, Acc,
    ElemCD, cutlass::layout::RowMajor, 128 / cutlass::sizeof_bits<ElemCD>::value,
    ElemCD, cutlass::layout::RowMajor, 128 / cutlass::sizeof_bits<ElemCD>::value,
    cutlass::epilogue::collective::EpilogueScheduleAuto
  >::CollectiveOp;

using CollectiveMainloop = typename cutlass::gemm::collective::CollectiveBuilder<
    cutlass::arch::Sm90, cutlass::arch::OpClassTensorOp,
    ElemA, cutlass::layout::RowMajor, 128 / cutlass::sizeof_bits<ElemA>::value,
    ElemB, cutlass::layout::ColumnMajor, 128 / cutlass::sizeof_bits<ElemB>::value,
    Acc,
    TileShape, ClusterShape,
    cutlass::gemm::collective::StageCountAutoCarveout<static_cast<int>(sizeof(typename CollectiveEpilogue::SharedStorage))>,
    cutlass::gemm::collective::KernelScheduleAuto
  >::CollectiveOp;

using GemmKernel = cutlass::gemm::kernel::GemmUniversal<
    cute::Shape<int,int,int,int>,
    CollectiveMainloop,
    CollectiveEpilogue
>;
using Gemm = cutlass::gemm::device::GemmUniversalAdapter<GemmKernel>;

// Force the device kernel symbol into the cubin without needing a host main.
auto* _anchor = &cutlass::device_kernel<GemmKernel>;


// ===== COMPILED SASS (sm_90a) =====

	.target	sm_90a

	.elftype	@"ET_EXEC"


//--------------------- .note.nv.tkinfo           --------------------------
	.section	.note.nv.tkinfo,"",@"SHT_NOTE"
	.sectionflags	@"SHF_NOTE_NV_TKINFO"
	.tkinfo
        /*0018*/ 	.word	0x00000002
        /*0030*/ 	.string	""
        /*0030*/ 	.string	"ptxas"
        /*0030*/ 	.string	"Cuda compilation tools, release 13.0, V13.0.88"
        /*0030*/ 	.string	"Build cuda_13.0.r13.0/compiler.36424714_0"
        /*0030*/ 	.string	"-arch sm_90a -m 64 "



//--------------------- .note.nv.cuinfo           --------------------------
	.section	.note.nv.cuinfo,"",@"SHT_NOTE"
	.sectionflags	@"SHF_NOTE_NV_CUINFO"
        /*0018*/ 	.short	0x0002
        /*001a*/ 	.short	0x005a
        /*001c*/ 	.short	0x0082
	.zero		2


//--------------------- .nv.info                  --------------------------
	.section	.nv.info,"",@"SHT_CUDA_INFO"
	.align	4


	//----- nvinfo : EIATTR_REGCOUNT
	.align		4
        /*0000*/ 	.byte	0x04, 0x2f
        /*0002*/ 	.short	(.L_15 - .L_14)
	.align		4
.L_14:
        /*0004*/ 	.word	index@(_ZN7cutlass13device_kernelINS_4gemm6kernel13GemmUniversalIN4cute5tupleIJiiiiEEENS1_10collective13CollectiveMmaINS1_34MainloopSm90TmaGmmaWarpSpecializedILi2ENS5_IJNS4_1CILi1EEESB_SB_EEENS1_35KernelTmaWarpSpecializedCooperativeEEENS5_IJNSA_ILi192EEENSA_ILi112EEENSA_ILi128EEEEEENS_6half_tENS5_IJlSB_lEEESJ_SK_NS4_8TiledMMAINS4_8MMA_AtomIJNS4_4SM904GMMA25MMA_64x16x16_F32F16F16_SSILNSO_5MajorE0ELSQ_0ELNSO_7ScaleInE1ELSR_1EEEEEENS4_6LayoutINS5_IJNSA_ILi2EEESB_SB_EEENS5_IJSB_NSA_ILi0EEESX_EEEEENS5_IJNS4_10UnderscoreES10_S10_EEEEENS4_13SM90_TMA_LOADENS4_14ComposedLayoutINS4_7SwizzleILi3ELi4ELi3EEENS4_18smem_ptr_flag_bitsILi16EEENSU_INS5_IJNSA_ILi8EEENSA_ILi64EEEEEENS5_IJS1A_SB_EEEEEEEvNS4_8identityES13_S1E_vS1F_EENS_8epilogue10collective6detail29Sm90TmaWarpSpecializedAdapterINS1I_15DefaultEpilogueISJ_SK_SK_NS1H_6thread17LinearCombinationISJ_Li1EffLNS1M_9ScaleType4KindE0ELNS_15FloatRoundStyleE2ESJ_EENS1_15EpilogueDefaultEEEEEvvEEEEvNT_6ParamsE)
        /*0008*/ 	.word	0x000000a8


	//----- nvinfo : EIATTR_FRAME_SIZE
	.align		4
.L_15:
        /*000c*/ 	.byte	0x04, 0x11
        /*000e*/ 	.short	(.L_17 - .L_16)
	.align		4
.L_16:
        /*0010*/ 	.word	index@(_ZN7cutlass13device_kernelINS_4gemm6kernel13GemmUniversalIN4cute5tupleIJiiiiEEENS1_10collective13CollectiveMmaINS1_34MainloopSm90TmaGmmaWarpSpecializedILi2ENS5_IJNS4_1CILi1EEESB_SB_EEENS1_35KernelTmaWarpSpecializedCooperativeEEENS5_IJNSA_ILi192EEENSA_ILi112EEENSA_ILi128EEEEEENS_6half_tENS5_IJlSB_lEEESJ_SK_NS4_8TiledMMAINS4_8MMA_AtomIJNS4_4SM904GMMA25MMA_64x16x16_F32F16F16_SSILNSO_5MajorE0ELSQ_0ELNSO_7ScaleInE1ELSR_1EEEEEENS4_6LayoutINS5_IJNSA_ILi2EEESB_SB_EEENS5_IJSB_NSA_ILi0EEESX_EEEEENS5_IJNS4_10UnderscoreES10_S10_EEEEENS4_13SM90_TMA_LOADENS4_14ComposedLayoutINS4_7SwizzleILi3ELi4ELi3EEENS4_18smem_ptr_flag_bitsILi16EEENSU_INS5_IJNSA_ILi8EEENSA_ILi64EEEEEENS5_IJS1A_SB_EEEEEEEvNS4_8identityES13_S1E_vS1F_EENS_8epilogue10collective6detail29Sm90TmaWarpSpecializedAdapterINS1I_15DefaultEpilogueISJ_SK_SK_NS1H_6thread17LinearCombinationISJ_Li1EffLNS1M_9ScaleType4KindE0ELNS_15FloatRoundStyleE2ESJ_EENS1_15EpilogueDefaultEEEEEvvEEEEvNT_6ParamsE)
        /*0014*/ 	.word	0x00000000


	//----- nvinfo : EIATTR_MIN_STACK_SIZE
	.align		4
.L_17:
        /*0018*/ 	.byte	0x04, 0x12
        /*001a*/ 	.short	(.L_19 - .L_18)
	.align		4
.L_18:
        /*001c*/ 	.word	index@(_ZN7cutlass13device_kernelINS_4gemm6kernel13GemmUniversalIN4cute5tupleIJiiiiEEENS1_10collective13CollectiveMmaINS1_34MainloopSm90TmaGmmaWarpSpecializedILi2ENS5_IJNS4_1CILi1EEESB_SB_EEENS1_35KernelTmaWarpSpecializedCooperativeEEENS5_IJNSA_ILi192EEENSA_ILi112EEENSA_ILi128EEEEEENS_6half_tENS5_IJlSB_lEEESJ_SK_NS4_8TiledMMAINS4_8MMA_AtomIJNS4_4SM904GMMA25MMA_64x16x16_F32F16F16_SSILNSO_5MajorE0ELSQ_0ELNSO_7ScaleInE1ELSR_1EEEEEENS4_6LayoutINS5_IJNSA_ILi2EEESB_SB_EEENS5_IJSB_NSA_ILi0EEESX_EEEEENS5_IJNS4_10UnderscoreES10_S10_EEEEENS4_13SM90_TMA_LOADENS4_14ComposedLayoutINS4_7SwizzleILi3ELi4ELi3EEENS4_18smem_ptr_flag_bitsILi16EEENSU_INS5_IJNSA_ILi8EEENSA_ILi64EEEEEENS5_IJS1A_SB_EEEEEEEvNS4_8identityES13_S1E_vS1F_EENS_8epilogue10collective6detail29Sm90TmaWarpSpecializedAdapterINS1I_15DefaultEpilogueISJ_SK_SK_NS1H_6thread17LinearCombinationISJ_Li1EffLNS1M_9ScaleType4KindE0ELNS_15FloatRoundStyleE2ESJ_EENS1_15EpilogueDefaultEEEEEvvEEEEvNT_6ParamsE)
        /*0020*/ 	.word	0x00000000
.L_19:


//--------------------- .nv.compat                --------------------------
	.section	.nv.compat,"",@"SHT_CUDA_COMPAT_INFO"
	.align	4
        /*0000*/ 	.byte	0x02, 0x09, 0x01, 0x00, 0x02, 0x02, 0x04, 0x00, 0x02, 0x05, 0x05, 0x00, 0x03, 0x07, 0x01, 0x01
        /*0010*/ 	.byte	0x02, 0x03, 0x01, 0x00, 0x02, 0x06, 0x01, 0x00, 0x04, 0x0b, 0x08, 0x00, 0x00, 0x00, 0x00, 0x00
        /*0020*/ 	.byte	0x00, 0x00, 0x00, 0x00


//--------------------- .nv.info._ZN7cutlass13device_kernelINS_4gemm6kernel13GemmUniversalIN4cute5tupleIJiiiiEEENS1_10collective13CollectiveMmaINS1_34MainloopSm90TmaGmmaWarpSpecializedILi2ENS5_IJNS4_1CILi1EEESB_SB_EEENS1_35KernelTmaWarpSpecializedCooperativeEEENS5_IJNSA_ILi192EEENSA_ILi112EEENSA_ILi128EEEEEENS_6half_tENS5_IJlSB_lEEESJ_SK_NS4_8TiledMMAINS4_8MMA_AtomIJNS4_4SM904GMMA25MMA_64x16x16_F32F16F16_SSILNSO_5MajorE0ELSQ_0ELNSO_7ScaleInE1ELSR_1EEEEEENS4_6LayoutINS5_IJNSA_ILi2EEESB_SB_EEENS5_IJSB_NSA_ILi0EEESX_EEEEENS5_IJNS4_10UnderscoreES10_S10_EEEEENS4_13SM90_TMA_LOADENS4_14ComposedLayoutINS4_7SwizzleILi3ELi4ELi3EEENS4_18smem_ptr_flag_bitsILi16EEENSU_INS5_IJNSA_ILi8EEENSA_ILi64EEEEEENS5_IJS1A_SB_EEEEEEEvNS4_8identityES13_S1E_vS1F_EENS_8epilogue10collective6detail29Sm90TmaWarpSpecializedAdapterINS1I_15DefaultEpilogueISJ_SK_SK_NS1H_6thread17LinearCombinationISJ_Li1EffLNS1M_9ScaleType4KindE0ELNS_15FloatRoundStyleE2ESJ_EENS1_15EpilogueDefaultEEEEEvvEEEEvNT_6ParamsE --------------------------
	.section	.nv.info._ZN7cutlass13device_kernelINS_4gemm6kernel13GemmUniversalIN4cute5tupleIJiiiiEEENS1_10collective13CollectiveMmaINS1_34MainloopSm90TmaGmmaWarpSpecializedILi2ENS5_IJNS4_1CILi1EEESB_SB_EEENS1_35KernelTmaWarpSpecializedCooperativeEEENS5_IJNSA_ILi192EEENSA_ILi112EEENSA_ILi128EEEEEENS_6half_tENS5_IJlSB_lEEESJ_SK_NS4_8TiledMMAINS4_8MMA_AtomIJNS4_4SM904GMMA25MMA_64x16x16_F32F16F16_SSILNSO_5MajorE0ELSQ_0ELNSO_7ScaleInE1ELSR_1EEEEEENS4_6LayoutINS5_IJNSA_ILi2EEESB_SB_EEENS5_IJSB_NSA_ILi0EEESX_EEEEENS5_IJNS4_10UnderscoreES10_S10_EEEEENS4_13SM90_TMA_LOADENS4_14ComposedLayoutINS4_7SwizzleILi3ELi4ELi3EEENS4_18smem_ptr_flag_bitsILi16EEENSU_INS5_IJNSA_ILi8EEENSA_ILi64EEEEEENS5_IJS1A_SB_EEEEEEEvNS4_8identityES13_S1E_vS1F_EENS_8epilogue10collective6detail29Sm90TmaWarpSpecializedAdapterINS1I_15DefaultEpilogueISJ_SK_SK_NS1H_6thread17LinearCombinationISJ_Li1EffLNS1M_9ScaleType4KindE0ELNS_15FloatRoundStyleE2ESJ_EENS1_15EpilogueDefaultEEEEEvvEEEEvNT_6ParamsE,"",@"SHT_CUDA_INFO"
	.sectionflags	@""
	.align	4


	//----- nvinfo : EIATTR_CUDA_API_VERSION
	.align		4
        /*0000*/ 	.byte	0x04, 0x37
        /*0002*/ 	.short	(.L_21 - .L_20)
.L_20:
        /*0004*/ 	.word	0x00000082


	//----- nvinfo : EIATTR_KPARAM_INFO
	.align		4
.L_21:
        /*0008*/ 	.byte	0x04, 0x17
        /*000a*/ 	.short	(.L_23 - .L_22)
.L_22:
        /*000c*/ 	.word	0x00000000
        /*0010*/ 	.short	0x0000
        /*0012*/ 	.short	0x0070
        /*0014*/ 	.byte	0x00, 0xf0, 0x01, 0x10


	//----- nvinfo : EIATTR_SPARSE_MMA_MASK
	.align		4
.L_23:
        /*0018*/ 	.byte	0x03, 0x50
        /*001a*/ 	.short	0x0000


	//----- nvinfo : EIATTR_MAXREG_COUNT
	.align		4
        /*001c*/ 	.byte	0x03, 0x1b
        /*001e*/ 	.short	0x00a8


	//----- nvinfo : EIATTR_NUM_BARRIERS
	.align		4
        /*0020*/ 	.byte	0x02, 0x4c
        /*0022*/ 	.byte	0x01
	.zero		1


	//----- nvinfo : EIATTR_EXTERNS
	.align		4
        /*0024*/ 	.byte	0x04, 0x0f
        /*0026*/ 	.short	(.L_25 - .L_24)


	//   ....[0]....
	.align		4
.L_24:
        /*0028*/ 	.word	index@(__assertfail)


	//----- nvinfo : EIATTR_MERCURY_ISA_VERSION
	.align		4
.L_25:
        /*002c*/ 	.byte	0x03, 0x5f
        /*002e*/ 	.short	0x0101


	//----- nvinfo : EIATTR_INT_WARP_WIDE_INSTR_OFFSETS
	.align		4
        /*0030*/ 	.byte	0x04, 0x31
        /*0032*/ 	.short	(.L_27 - .L_26)


	//   ....[0]....
.L_26:
        /*0034*/ 	.word	0x00000370


	//   ....[1]....
        /*0038*/ 	.word	0x000003a0


	//   ....[2]....
        /*003c*/ 	.word	0x00000480


	//----- nvinfo : EIATTR_COOP_GROUP_MASK_REGIDS
	.align		4
.L_27:
        /*0040*/ 	.byte	0x04, 0x29
        /*0042*/ 	.short	(.L_29 - .L_28)


	//   ....[0]....
.L_28:
        /*0044*/ 	.word	0xffffffff


	//   ....[1]....
        /*0048*/ 	.word	0xffffffff


	//   ....[2]....
        /*004c*/ 	.word	0xffffffff


	//   ....[3]....
        /*0050*/ 	.word	0xffffffff


	//   ....[4]....
        /*0054*/ 	.word	0xffffffff


	//----- nvinfo : EIATTR_COOP_GROUP_INSTR_OFFSETS
	.align		4
.L_29:
        /*0058*/ 	.byte	0x04, 0x28
        /*005a*/ 	.short	(.L_31 - .L_30)


	//   ....[0]....
.L_30:
        /*005c*/ 	.word	0x00000060


	//   ....[1]....
        /*0060*/ 	.word	0x00000070


	//   ....[2]....
        /*0064*/ 	.word	0x00000130


	//   ....[3]....
        /*0068*/ 	.word	0x00000280


	//   ....[4]....
        /*006c*/ 	.word	0x00000f30


	//----- nvinfo : EIATTR_REG_RECONFIG
	.align		4
.L_31:
        /*0070*/ 	.byte	0x01, 0x54
	.zero		2


	//----- nvinfo : EIATTR_SYSCALL_OFFSETS
	.align		4
        /*0074*/ 	.byte	0x04, 0x46
        /*0076*/ 	.short	(.L_33 - .L_32)


	//   ....[0]....
.L_32:
        /*0078*/ 	.word	0x000010f0


	//----- nvinfo : EIATTR_MBARRIER_INSTR_OFFSETS
	.align		4
.L_33:
        /*007c*/ 	.byte	0x04, 0x39
        /*007e*/ 	.short	(.L_35 - .L_34)


	//   ....[0]....
.L_34:
        /*0080*/ 	.word	0x00000230
        /*0084*/ 	.word	0x000000ff
        /*0088*/ 	.word	0x00000000
        /*008c*/ 	.short	0x0100
        /*008e*/ 	.byte	0x08
	.zero		1


	//   ....[1]....
        /*0090*/ 	.word	0x00000240
        /*0094*/ 	.word	0x000000ff
        /*0098*/ 	.word	0x00000010
        /*009c*/ 	.short	0x0100
        /*009e*/ 	.byte	0x08
	.zero		1


	//   ....[2]....
        /*00a0*/ 	.word	0x00000250
        /*00a4*/ 	.word	0x000000ff
        /*00a8*/ 	.word	0x00000008
        /*00ac*/ 	.short	0x0100
        /*00ae*/ 	.byte	0x08
	.zero		1


	//   ....[3]....
        /*00b0*/ 	.word	0x00000260
        /*00b4*/ 	.word	0x000000ff
        /*00b8*/ 	.word	0x00000018
        /*00bc*/ 	.short	0x0100
        /*00be*/ 	.byte	0x08
	.zero		1


	//   ....[4]....
        /*00c0*/ 	.word	0x000004f0
        /*00c4*/ 	.word	0x000000ff
        /*00c8*/ 	.word	0x00000030
        /*00cc*/ 	.short	0x0100
        /*00ce*/ 	.byte	0x06
	.zero		1


	//   ....[5]....
        /*00d0*/ 	.word	0x00000550
        /*00d4*/ 	.word	0x000000ff
        /*00d8*/ 	.word	0x00000038
        /*00dc*/ 	.short	0x0100
        /*00de*/ 	.byte	0x06
	.zero		1


	//   ....[6]....
        /*00e0*/ 	.word	0x00001170
        /*00e4*/ 	.word	0x00000003
        /*00e8*/ 	.word	0x00000000
        /*00ec*/ 	.short	0x010a
        /*00ee*/ 	.byte	0x3f
	.zero		1


	//   ....[7]....
        /*00f0*/ 	.word	0x000011b0
        /*00f4*/ 	.word	0x00000003
        /*00f8*/ 	.word	0x00000000
        /*00fc*/ 	.short	0x010a
        /*00fe*/ 	.byte	0x3f
	.zero		1


	//   ....[8]....
        /*0100*/ 	.word	0x00003ea0
        /*0104*/ 	.word	0x000000ff
        /*0108*/ 	.word	0x00000000
        /*010c*/ 	.short	0x010a
        /*010e*/ 	.byte	0x08
	.zero		1


	//   ....[9]....
        /*0110*/ 	.word	0x00003ee0
        /*0114*/ 	.word	0x000000ff
        /*0118*/ 	.word	0x00000000
        /*011c*/ 	.short	0x010a
        /*011e*/ 	.byte	0x08
	.zero		1


	//   ....[10]....
        /*0120*/ 	.word	0x00006b30
        /*0124*/ 	.word	0x000000ff
        /*0128*/ 	.word	0x00000000
        /*012c*/ 	.short	0x0101
        /*012e*/ 	.byte	0x08
	.zero		1


	//   ....[11]....
        /*0130*/ 	.word	0x00006cd0
        /*0134*/ 	.word	0x000000ff
        /*0138*/ 	.word	0x00000000
        /*013c*/ 	.short	0x0101
        /*013e*/ 	.byte	0x04
	.zero		1


	//   ....[12]....
        /*0140*/ 	.word	0x0000ece0
        /*0144*/ 	.word	0x0000000c
        /*0148*/ 	.word	0x00000010
        /*014c*/ 	.short	0x010a
        /*014e*/ 	.byte	0x3f
	.zero		1


	//   ....[13]....
        /*0150*/ 	.word	0x0000f160
        /*0154*/ 	.word	0x00000005
        /*0158*/ 	.word	0x00000038
        /*015c*/ 	.short	0x0101
        /*015e*/ 	.byte	0x3f
	.zero		1


	//   ....[14]....
        /*0160*/ 	.word	0x0000f860
        /*0164*/ 	.word	0x00000007
        /*0168*/ 	.word	0x00000000
        /*016c*/ 	.short	0x010a
        /*016e*/ 	.byte	0x3f
	.zero		1


	//   ....[15]....
        /*0170*/ 	.word	0x0000f8e0
        /*0174*/ 	.word	0x00000005
        /*0178*/ 	.word	0x00000000
        /*017c*/ 	.short	0x010a
        /*017e*/ 	.byte	0x3f
	.zero		1


	//   ....[16]....
        /*0180*/ 	.word	0x0000f940
        /*0184*/ 	.word	0x00000003
        /*0188*/ 	.word	0x00000000
        /*018c*/ 	.short	0x010a
        /*018e*/ 	.byte	0x3f
	.zero		1


	//   ....[17]....
        /*0190*/ 	.word	0x0000f9a0
        /*0194*/ 	.word	0x00000005
        /*0198*/ 	.word	0x00000000
        /*019c*/ 	.short	0x010a
        /*019e*/ 	.byte	0x3f
	.zero		1


	//   ....[18]....
        /*01a0*/ 	.word	0x0000fa70
        /*01a4*/ 	.word	0x0000000c
        /*01a8*/ 	.word	0x00000010
        /*01ac*/ 	.short	0x010a
        /*01ae*/ 	.byte	0x3f
	.zero		1


	//   ....[19]....
        /*01b0*/ 	.word	0x0000fb40
        /*01b4*/ 	.word	0x00000007
        /*01b8*/ 	.word	0x00000000
        /*01bc*/ 	.short	0x010a
        /*01be*/ 	.byte	0x3f
	.zero		1


	//----- nvinfo : EIATTR_NUM_MBARRIERS
	.align		4
.L_35:
        /*01c0*/ 	.byte	0x03, 0x38
        /*01c2*/ 	.short	0x0006


	//----- nvinfo : EIATTR_EXIT_INSTR_OFFSETS
	.align		4
        /*01c4*/ 	.byte	0x04, 0x1c
        /*01c6*/ 	.short	(.L_37 - .L_36)


	//   ....[0]....
.L_36:
        /*01c8*/ 	.word	0x000005a0


	//   ....[1]....
        /*01cc*/ 	.word	0x00000e60


	//   ....[2]....
        /*01d0*/ 	.word	0x0000e350


	//   ....[3]....
        /*01d4*/ 	.word	0x0000e980


	//   ....[4]....
        /*01d8*/ 	.word	0x0000f930


	//----- nvinfo : EIATTR_MAX_THREADS
	.align		4
.L_37:
        /*01dc*/ 	.byte	0x04, 0x05
        /*01de*/ 	.short	(.L_39 - .L_38)
.L_38:
        /*01e0*/ 	.word	0x00000180
        /*01e4*/ 	.word	0x00000001
        /*01e8*/ 	.word	0x00000001


	//----- nvinfo : EIATTR_CRS_STACK_SIZE
	.align		4
.L_39:
        /*01ec*/ 	.byte	0x04, 0x1e
        /*01ee*/ 	.short	(.L_41 - .L_40)
.L_40:
        /*01f0*/ 	.word	0x00000000


	//----- nvinfo : EIATTR_CBANK_PARAM_SIZE
	.align		4
.L_41:
        /*01f4*/ 	.byte	0x03, 0x19
        /*01f6*/ 	.short	0x0470


	//----- nvinfo : EIATTR_PARAM_CBANK
	.align		4
        /*01f8*/ 	.byte	0x04, 0x0a
        /*01fa*/ 	.short	(.L_43 - .L_42)
	.align		4
.L_42:
        /*01fc*/ 	.word	index@(.nv.constant0._ZN7cutlass13device_kernelINS_4gemm6kernel13GemmUniversalIN4cute5tupleIJiiiiEEENS1_10collective13CollectiveMmaINS1_34MainloopSm90TmaGmmaWarpSpecializedILi2ENS5_IJNS4_1CILi1EEESB_SB_EEENS1_35KernelTmaWarpSpecializedCooperativeEEENS5_IJNSA_ILi192EEENSA_ILi112EEENSA_ILi128EEEEEENS_6half_tENS5_IJlSB_lEEESJ_SK_NS4_8TiledMMAINS4_8MMA_AtomIJNS4_4SM904GMMA25MMA_64x16x16_F32F16F16_SSILNSO_5MajorE0ELSQ_0ELNSO_7ScaleInE1ELSR_1EEEEEENS4_6LayoutINS5_IJNSA_ILi2EEESB_SB_EEENS5_IJSB_NSA_ILi0EEESX_EEEEENS5_IJNS4_10UnderscoreES10_S10_EEEEENS4_13SM90_TMA_LOADENS4_14ComposedLayoutINS4_7SwizzleILi3ELi4ELi3EEENS4_18smem_ptr_flag_bitsILi16EEENSU_INS5_IJNSA_ILi8EEENSA_ILi64EEEEEENS5_IJS1A_SB_EEEEEEEvNS4_8identityES13_S1E_vS1F_EENS_8epilogue10collective6detail29Sm90TmaWarpSpecializedAdapterINS1I_15DefaultEpilogueISJ_SK_SK_NS1H_6thread17LinearCombinationISJ_Li1EffLNS1M_9ScaleType4KindE0ELNS_15FloatRoundStyleE2ESJ_EENS1_15EpilogueDefaultEEEEEvvEEEEvNT_6ParamsE)
        /*0200*/ 	.short	0x0210
        /*0202*/ 	.short	0x0470


	//----- nvinfo : EIATTR_SW_WAR
	.align		4
.L_43:
        /*0204*/ 	.byte	0x04, 0x36
        /*0206*/ 	.short	(.L_45 - .L_44)
.L_44:
        /*0208*/ 	.word	0x00000008
.L_45:


//--------------------- .nv.callgraph             --------------------------
	.section	.nv.callgraph,"",@"SHT_CUDA_CALLGRAPH"
	.align	4
	.sectionentsize	8
	.align		4
        /*0000*/ 	.word	0x00000000
	.align		4
        /*0004*/ 	.word	0xffffffff
	.align		4
        /*0008*/ 	.word	index@(_ZN7cutlass13device_kernelINS_4gemm6kernel13GemmUniversalIN4cute5tupleIJiiiiEEENS1_10collective13CollectiveMmaINS1_34MainloopSm90TmaGmmaWarpSpecializedILi2ENS5_IJNS4_1CILi1EEESB_SB_EEENS1_35KernelTmaWarpSpecializedCooperativeEEENS5_IJNSA_ILi192EEENSA_ILi112EEENSA_ILi128EEEEEENS_6half_tENS5_IJlSB_lEEESJ_SK_NS4_8TiledMMAINS4_8MMA_AtomIJNS4_4SM904GMMA25MMA_64x16x16_F32F16F16_SSILNSO_5MajorE0ELSQ_0ELNSO_7ScaleInE1ELSR_1EEEEEENS4_6LayoutINS5_IJNSA_ILi2EEESB_SB_EEENS5_IJSB_NSA_ILi0EEESX_EEEEENS5_IJNS4_10UnderscoreES10_S10_EEEEENS4_13SM90_TMA_LOADENS4_14ComposedLayoutINS4_7SwizzleILi3ELi4ELi3EEENS4_18smem_ptr_flag_bitsILi16EEENSU_INS5_IJNSA_ILi8EEENSA_ILi64EEEEEENS5_IJS1A_SB_EEEEEEEvNS4_8identityES13_S1E_vS1F_EENS_8epilogue10collective6detail29Sm90TmaWarpSpecializedAdapterINS1I_15DefaultEpilogueISJ_SK_SK_NS1H_6thread17LinearCombinationISJ_Li1EffLNS1M_9ScaleType4KindE0ELNS_15FloatRoundStyleE2ESJ_EENS1_15EpilogueDefaultEEEEEvvEEEEvNT_6ParamsE)
	.align		4
        /*000c*/ 	.word	index@(__assertfail)
	.align		4
        /*0010*/ 	.word	0x00000000
	.align		4
        /*0014*/ 	.word	0xfffffffe
	.align		4
        /*0018*/ 	.word	0x00000000
	.align		4
        /*001c*/ 	.word	0xfffffffd
	.align		4
        /*0020*/ 	.word	0x00000000
	.align		4
        /*0024*/ 	.word	0xfffffffc


//--------------------- .nv.constant4             --------------------------
	.section	.nv.constant4,"a",@progbits
	.align	8
	.align		8
.nv.constant4:
        /*0000*/ 	.dword	__assertfail
	.align		8
        /*0008*/ 	.dword	__unnamed_1
	.align		8
        /*0010*/ 	.dword	_ZN39_INTERNAL_61fc3aaf_4_k_cu_a7069a86_35674cuda3std3__45__cpo5beginE
	.align		8
        /*0018*/ 	.dword	_ZN39_INTERNAL_61fc3aaf_4_k_cu_a7069a86_35674cuda3std3__45__cpo3endE
	.align		8
        /*0020*/ 	.dword	_ZN39_INTERNAL_61fc3aaf_4_k_cu_a7069a86_35674cuda3std3__45__cpo6cbeginE
	.align		8
        /*0028*/ 	.dword	_ZN39_INTERNAL_61fc3aaf_4_k_cu_a7069a86_35674cuda3std3__45__cpo4cendE
	.align		8
        /*0030*/ 	.dword	_ZN39_INTERNAL_61fc3aaf_4_k_cu_a7069a86_35674cuda3std3__441_GLOBAL__N__61fc3aaf_4_k_cu_a7069a86_35676ignoreE
	.align		8
        /*0038*/ 	.dword	_ZN39_INTERNAL_61fc3aaf_4_k_cu_a7069a86_35674cuda3std3__419piecewise_constructE
	.align		8
        /*0040*/ 	.dword	_ZN39_INTERNAL_61fc3aaf_4_k_cu_a7069a86_35674cuda3std3__48in_placeE
	.align		8
        /*0048*/ 	.dword	_ZN39_INTERNAL_61fc3aaf_4_k_cu_a7069a86_35674cuda3std6ranges3__45__cpo4swapE
	.align		8
        /*0050*/ 	.dword	_ZN39_INTERNAL_61fc3aaf_4_k_cu_a7069a86_35674cuda3std6ranges3__45__cpo9iter_moveE
	.align		8
        /*0058*/ 	.dword	_ZN39_INTERNAL_61fc3aaf_4_k_cu_a7069a86_35674cute7productE
	.align		8
        /*0060*/ 	.dword	_ZN39_INTERNAL_61fc3aaf_4_k_cu_a7069a86_35674cute1_E
	.align		8
        /*0068*/ 	.dword	$str$22
	.align		8
        /*0070*/ 	.dword	$str$23


//--------------------- .text._ZN7cutlass13device_kernelINS_4gemm6kernel13GemmUniversalIN4cute5tupleIJiiiiEEENS1_10collective13CollectiveMmaINS1_34MainloopSm90TmaGmmaWarpSpecializedILi2ENS5_IJNS4_1CILi1EEESB_SB_EEENS1_35KernelTmaWarpSpecializedCooperativeEEENS5_IJNSA_ILi192EEENSA_ILi112EEENSA_ILi128EEEEEENS_6half_tENS5_IJlSB_lEEESJ_SK_NS4_8TiledMMAINS4_8MMA_AtomIJNS4_4SM904GMMA25MMA_64x16x16_F32F16F16_SSILNSO_5MajorE0ELSQ_0ELNSO_7ScaleInE1ELSR_1EEEEEENS4_6LayoutINS5_IJNSA_ILi2EEESB_SB_EEENS5_IJSB_NSA_ILi0EEESX_EEEEENS5_IJNS4_10UnderscoreES10_S10_EEEEENS4_13SM90_TMA_LOADENS4_14ComposedLayoutINS4_7SwizzleILi3ELi4ELi3EEENS4_18smem_ptr_flag_bitsILi16EEENSU_INS5_IJNSA_ILi8EEENSA_ILi64EEEEEENS5_IJS1A_SB_EEEEEEEvNS4_8identityES13_S1E_vS1F_EENS_8epilogue10collective6detail29Sm90TmaWarpSpecializedAdapterINS1I_15DefaultEpilogueISJ_SK_SK_NS1H_6thread17LinearCombinationISJ_Li1EffLNS1M_9ScaleType4KindE0ELNS_15FloatRoundStyleE2ESJ_EENS1_15EpilogueDefaultEEEEEvvEEEEvNT_6ParamsE --------------------------
	.section	.text._ZN7cutlass13device_kernelINS_4gemm6kernel13GemmUniversalIN4cute5tupleIJiiiiEEENS1_10collective13CollectiveMmaINS1_34MainloopSm90TmaGmmaWarpSpecializedILi2ENS5_IJNS4_1CILi1EEESB_SB_EEENS1_35KernelTmaWarpSpecializedCooperativeEEENS5_IJNSA_ILi192EEENSA_ILi112EEENSA_ILi128EEEEEENS_6half_tENS5_IJlSB_lEEESJ_SK_NS4_8TiledMMAINS4_8MMA_AtomIJNS4_4SM904GMMA25MMA_64x16x16_F32F16F16_SSILNSO_5MajorE0ELSQ_0ELNSO_7ScaleInE1ELSR_1EEEEEENS4_6LayoutINS5_IJNSA_ILi2EEESB_SB_EEENS5_IJSB_NSA_ILi0EEESX_EEEEENS5_IJNS4_10UnderscoreES10_S10_EEEEENS4_13SM90_TMA_LOADENS4_14ComposedLayoutINS4_7SwizzleILi3ELi4ELi3EEENS4_18smem_ptr_flag_bitsILi16EEENSU_INS5_IJNSA_ILi8EEENSA_ILi64EEEEEENS5_IJS1A_SB_EEEEEEEvNS4_8identityES13_S1E_vS1F_EENS_8epilogue10collective6detail29Sm90TmaWarpSpecializedAdapterINS1I_15DefaultEpilogueISJ_SK_SK_NS1H_6thread17LinearCombinationISJ_Li1EffLNS1M_9ScaleType4KindE0ELNS_15FloatRoundStyleE2ESJ_EENS1_15EpilogueDefaultEEEEEvvEEEEvNT_6ParamsE,"ax",@progbits
	.align	128
.text._ZN7cutlass13device_kernelINS_4gemm6kernel13GemmUniversalIN4cute5tupleIJiiiiEEENS1_10collective13CollectiveMmaINS1_34MainloopSm90TmaGmmaWarpSpecializedILi2ENS5_IJNS4_1CILi1EEESB_SB_EEENS1_35KernelTmaWarpSpecializedCooperativeEEENS5_IJNSA_ILi192EEENSA_ILi112EEENSA_ILi128EEEEEENS_6half_tENS5_IJlSB_lEEESJ_SK_NS4_8TiledMMAINS4_8MMA_AtomIJNS4_4SM904GMMA25MMA_64x16x16_F32F16F16_SSILNSO_5MajorE0ELSQ_0ELNSO_7ScaleInE1ELSR_1EEEEEENS4_6LayoutINS5_IJNSA_ILi2EEESB_SB_EEENS5_IJSB_NSA_ILi0EEESX_EEEEENS5_IJNS4_10UnderscoreES10_S10_EEEEENS4_13SM90_TMA_LOADENS4_14ComposedLayoutINS4_7SwizzleILi3ELi4ELi3EEENS4_18smem_ptr_flag_bitsILi16EEENSU_INS5_IJNSA_ILi8EEENSA_ILi64EEEEEENS5_IJS1A_SB_EEEEEEEvNS4_8identityES13_S1E_vS1F_EENS_8epilogue10collective6detail29Sm90TmaWarpSpecializedAdapterINS1I_15DefaultEpilogueISJ_SK_SK_NS1H_6thread17LinearCombinationISJ_Li1EffLNS1M_9ScaleType4KindE0ELNS_15FloatRoundStyleE2ESJ_EENS1_15EpilogueDefaultEEEEEvvEEEEvNT_6ParamsE:
        .type           _ZN7cutlass13device_kernelINS_4gemm6kernel13GemmUniversalIN4cute5tupleIJiiiiEEENS1_10collective13CollectiveMmaINS1_34MainloopSm90TmaGmmaWarpSpecializedILi2ENS5_IJNS4_1CILi1EEESB_SB_EEENS1_35KernelTmaWarpSpecializedCooperativeEEENS5_IJNSA_ILi192EEENSA_ILi112EEENSA_ILi128EEEEEENS_6half_tENS5_IJlSB_lEEESJ_SK_NS4_8TiledMMAINS4_8MMA_AtomIJNS4_4SM904GMMA25MMA_64x16x16_F32F16F16_SSILNSO_5MajorE0ELSQ_0ELNSO_7ScaleInE1ELSR_1EEEEEENS4_6LayoutINS5_IJNSA_ILi2EEESB_SB_EEENS5_IJSB_NSA_ILi0EEESX_EEEEENS5_IJNS4_10UnderscoreES10_S10_EEEEENS4_13SM90_TMA_LOADENS4_14ComposedLayoutINS4_7SwizzleILi3ELi4ELi3EEENS4_18smem_ptr_flag_bitsILi16EEENSU_INS5_IJNSA_ILi8EEENSA_ILi64EEEEEENS5_IJS1A_SB_EEEEEEEvNS4_8identityES13_S1E_vS1F_EENS_8epilogue10collective6detail29Sm90TmaWarpSpecializedAdapterINS1I_15DefaultEpilogueISJ_SK_SK_NS1H_6thread17LinearCombinationISJ_Li1EffLNS1M_9ScaleType4KindE0ELNS_15FloatRoundStyleE2ESJ_EENS1_15EpilogueDefaultEEEEEvvEEEEvNT_6ParamsE,@function
        .size           _ZN7cutlass13device_kernelINS_4gemm6kernel13GemmUniversalIN4cute5tupleIJiiiiEEENS1_10collective13CollectiveMmaINS1_34MainloopSm90TmaGmmaWarpSpecializedILi2ENS5_IJNS4_1CILi1EEESB_SB_EEENS1_35KernelTmaWarpSpecializedCooperativeEEENS5_IJNSA_ILi192EEENSA_ILi112EEENSA_ILi128EEEEEENS_6half_tENS5_IJlSB_lEEESJ_SK_NS4_8TiledMMAINS4_8MMA_AtomIJNS4_4SM904GMMA25MMA_64x16x16_F32F16F16_SSILNSO_5MajorE0ELSQ_0ELNSO_7ScaleInE1ELSR_1EEEEEENS4_6LayoutINS5_IJNSA_ILi2EEESB_SB_EEENS5_IJSB_NSA_ILi0EEESX_EEEEENS5_IJNS4_10UnderscoreES10_S10_EEEEENS4_13SM90_TMA_LOADENS4_14ComposedLayoutINS4_7SwizzleILi3ELi4ELi3EEENS4_18smem_ptr_flag_bitsILi16EEENSU_INS5_IJNSA_ILi8EEENSA_ILi64EEEEEENS5_IJS1A_SB_EEEEEEEvNS4_8identityES13_S1E_vS1F_EENS_8epilogue10collective6detail29Sm90TmaWarpSpecializedAdapterINS1I_15DefaultEpilogueISJ_SK_SK_NS1H_6thread17LinearCombinationISJ_Li1EffLNS1M_9ScaleType4KindE0ELNS_15FloatRoundStyleE2ESJ_EENS1_15EpilogueDefaultEEEEEvvEEEEvNT_6ParamsE,(.L_x_284 - _ZN7cutlass13device_kernelINS_4gemm6kernel13GemmUniversalIN4cute5tupleIJiiiiEEENS1_10collective13CollectiveMmaINS1_34MainloopSm90TmaGmmaWarpSpecializedILi2ENS5_IJNS4_1CILi1EEESB_SB_EEENS1_35KernelTmaWarpSpecializedCooperativeEEENS5_IJNSA_ILi192EEENSA_ILi112EEENSA_ILi128EEEEEENS_6half_tENS5_IJlSB_lEEESJ_SK_NS4_8TiledMMAINS4_8MMA_AtomIJNS4_4SM904GMMA25MMA_64x16x16_F32F16F16_SSILNSO_5MajorE0ELSQ_0ELNSO_7ScaleInE1ELSR_1EEEEEENS4_6LayoutINS5_IJNSA_ILi2EEESB_SB_EEENS5_IJSB_NSA_ILi0EEESX_EEEEENS5_IJNS4_10UnderscoreES10_S10_EEEEENS4_13SM90_TMA_LOADENS4_14ComposedLayoutINS4_7SwizzleILi3ELi4ELi3EEENS4_18smem_ptr_flag_bitsILi16EEENSU_INS5_IJNSA_ILi8EEENSA_ILi64EEEEEENS5_IJS1A_SB_EEEEEEEvNS4_8identityES13_S1E_vS1F_EENS_8epilogue10collective6detail29Sm90TmaWarpSpecializedAdapterINS1I_15DefaultEpilogueISJ_SK_SK_NS1H_6thread17LinearCombinationISJ_Li1EffLNS1M_9ScaleType4KindE0ELNS_15FloatRoundStyleE2ESJ_EENS1_15EpilogueDefaultEEEEEvvEEEEvNT_6ParamsE)
        .other          _ZN7cutlass13device_kernelINS_4gemm6kernel13GemmUniversalIN4cute5tupleIJiiiiEEENS1_10collective13CollectiveMmaINS1_34MainloopSm90TmaGmmaWarpSpecializedILi2ENS5_IJNS4_1CILi1EEESB_SB_EEENS1_35KernelTmaWarpSpecializedCooperativeEEENS5_IJNSA_ILi192EEENSA_ILi112EEENSA_ILi128EEEEEENS_6half_tENS5_IJlSB_lEEESJ_SK_NS4_8TiledMMAINS4_8MMA_AtomIJNS4_4SM904GMMA25MMA_64x16x16_F32F16F16_SSILNSO_5MajorE0ELSQ_0ELNSO_7ScaleInE1ELSR_1EEEEEENS4_6LayoutINS5_IJNSA_ILi2EEESB_SB_EEENS5_IJSB_NSA_ILi0EEESX_EEEEENS5_IJNS4_10UnderscoreES10_S10_EEEEENS4_13SM90_TMA_LOADENS4_14ComposedLayoutINS4_7SwizzleILi3ELi4ELi3EEENS4_18smem_ptr_flag_bitsILi16EEENSU_INS5_IJNSA_ILi8EEENSA_ILi64EEEEEENS5_IJS1A_SB_EEEEEEEvNS4_8identityES13_S1E_vS1F_EENS_8epilogue10collective6detail29Sm90TmaWarpSpecializedAdapterINS1I_15DefaultEpilogueISJ_SK_SK_NS1H_6thread17LinearCombinationISJ_Li1EffLNS1M_9ScaleType4KindE0ELNS_15FloatRoundStyleE2ESJ_EENS1_15EpilogueDefaultEEEEEvvEEEEvNT_6ParamsE,@"STO_CUDA_ENTRY STV_DEFAULT"
_ZN7cutlass13device_kernelINS_4gemm6kernel13GemmUniversalIN4cute5tupleIJiiiiEEENS1_10collective13CollectiveMmaINS1_34MainloopSm90TmaGmmaWarpSpecializedILi2ENS5_IJNS4_1CILi1EEESB_SB_EEENS1_35KernelTmaWarpSpecializedCooperativeEEENS5_IJNSA_ILi192EEENSA_ILi112EEENSA_ILi128EEEEEENS_6half_tENS5_IJlSB_lEEESJ_SK_NS4_8TiledMMAINS4_8MMA_AtomIJNS4_4SM904GMMA25MMA_64x16x16_F32F16F16_SSILNSO_5MajorE0ELSQ_0ELNSO_7ScaleInE1ELSR_1EEEEEENS4_6LayoutINS5_IJNSA_ILi2EEESB_SB_EEENS5_IJSB_NSA_ILi0EEESX_EEEEENS5_IJNS4_10UnderscoreES10_S10_EEEEENS4_13SM90_TMA_LOADENS4_14ComposedLayoutINS4_7SwizzleILi3ELi4ELi3EEENS4_18smem_ptr_flag_bitsILi16EEENSU_INS5_IJNSA_ILi8EEENSA_ILi64EEEEEENS5_IJS1A_SB_EEEEEEEvNS4_8identityES13_S1E_vS1F_EENS_8epilogue10collective6detail29Sm90TmaWarpSpecializedAdapterINS1I_15DefaultEpilogueISJ_SK_SK_NS1H_6thread17LinearCombinationISJ_Li1EffLNS1M_9ScaleType4KindE0ELNS_15FloatRoundStyleE2ESJ_EENS1_15EpilogueDefaultEEEEEvvEEEEvNT_6ParamsE:
[----:B------:R-:W0:Y:S01]  /*0000*/  LDC R1, c[0x0][0x28] ;  /* 0x00000a00ff017b82 */ /* 0x000e220000000800 */
[----:B------:R-:W1:Y:S01]  /*0010*/  S2R R18, SR_TID.X ;  /* 0x0000000000127919 */ /* 0x000e620000002100 */
[----:B------:R-:W-:Y:S01]  /*0020*/  ELECT P0, URZ, PT ;  /* 0x00000000003f782f */ /* 0x000fe20003800000 */
[----:B------:R-:W-:Y:S01]  /*0030*/  BSSY B0, `(.L_x_0) ;  /* 0x000000f000007945 */ /* 0x000fe20003800000 */
[--C-:B-1----:R-:W-:Y:S02]  /*0040*/  SHF.R.U32.HI R0, RZ, 0x5, R18.reuse ;  /* 0x00000005ff007819 */ /* 0x102fe40000011612 */
[----:B------:R-:W-:-:S03]  /*0050*/  SHF.R.U32.HI R22, RZ, 0x7, R18 ;  /* 0x00000007ff167819 */ /* 0x000fc60000011612 */
[----:B------:R-:W1:Y:S04]  /*0060*/  SHFL.IDX PT, R5, R0, RZ, 0x1f ;  /* 0x00001fff00057589 */ /* 0x000e6800000e0000 */
[----:B------:R2:W3:Y:S01]  /*0070*/  SHFL.IDX PT, R8, R22, RZ, 0x1f ;  /* 0x00001fff16087589 */ /* 0x0004e200000e0000 */
[----:B-1----:R-:W-:-:S13]  /*0080*/  ISETP.NE.OR P0, PT, R5, RZ, !P0 ;  /* 0x000000ff0500720c */ /* 0x002fda0004705670 */
[----:B0-23--:R-:W-:Y:S05]  /*0090*/  @P0 BRA `(.L_x_1) ;  /* 0x0000000000200947 */ /* 0x00dfea0003800000 */
[----:B------:R-:W-:Y:S02]  /*00a0*/  ULDC.64 UR4, c[0x0][0x198] ;  /* 0x0000660000047ab9 */ /* 0x000fe40000000a00 */
[----:B------:R-:W-:Y:S02]  /*00b0*/  UIADD3 UR6, UP0, UR4, 0xf0, URZ ;  /* 0x000000f004067890 */ /* 0x000fe4000ff1e03f */
[----:B------:R-:W-:Y:S02]  /*00c0*/  UIADD3 UR4, UP1, UR4, 0x1f0, URZ ;  /* 0x000001f004047890 */ /* 0x000fe4000ff3e03f */
[----:B------:R-:W-:Y:S02]  /*00d0*/  UIADD3.X UR7, URZ, UR5, URZ, UP0, !UPT ;  /* 0x000000053f077290 */ /* 0x000fe400087fe43f */
[----:B------:R-:W-:-:S07]  /*00e0*/  UIADD3.X UR5, URZ, UR5, URZ, UP1, !UPT ;  /* 0x000000053f057290 */ /* 0x000fce0008ffe43f */
[----:B------:R0:W-:Y:S02]  /*00f0*/  UTMACCTL.PF [UR6] ;  /* 0x00000000060079b9 */ /* 0x0001e40008040000 */
[----:B------:R0:W-:Y:S02]  /*0100*/  UTMACCTL.PF [UR4] ;  /* 0x00000000040079b9 */ /* 0x0001e40008040000 */
[----:B0-----:R-:W-:Y:S01]  /*0110*/  NOP ;  /* 0x0000000000007918 */ /* 0x001fe20000000000 */
.L_x_1:
[----:B------:R-:W-:Y:S05]  /*0120*/  BSYNC B0 ;  /* 0x0000000000007941 */ /* 0x000fea0003800000 */
.L_x_0:
[----:B------:R-:W0:Y:S02]  /*0130*/  SHFL.IDX PT, R2, R0, RZ, 0x1f ;  /* 0x00001fff00027589 */ /* 0x000e2400000e0000 */
[----:B0-----:R-:W-:-:S13]  /*0140*/  ISETP.NE.AND P0, PT, R2, RZ, PT ;  /* 0x000000ff0200720c */ /* 0x001fda0003f05270 */
[----:B------:R-:W-:Y:S05]  /*0150*/  @P0 BRA `(.L_x_2) ;  /* 0x0000000000480947 */ /* 0x000fea0003800000 */
[----:B------:R-:W0:Y:S01]  /*0160*/  S2UR UR8, SR_CgaCtaId ;  /* 0x00000000000879c3 */ /* 0x000e220000008800 */
[----:B------:R-:W-:Y:S01]  /*0170*/  UMOV UR4, 0x400 ;  /* 0x0000040000047882 */ /* 0x000fe20000000000 */
[----:B------:R-:W-:Y:S01]  /*0180*/  UMOV UR5, 0x1 ;  /* 0x0000000100057882 */ /* 0x000fe20000000000 */
[----:B------:R-:W-:Y:S01]  /*0190*/  UMOV UR6, 0x100 ;  /* 0x0000010000067882 */ /* 0x000fe20000000000 */
[----:B------:R-:W-:Y:S01]  /*01a0*/  ELECT P0, URZ, PT ;  /* 0x00000000003f782f */ /* 0x000fe20003800000 */
[----:B------:R-:W-:-:S04]  /*01b0*/  UIADD3 UR6, -UR6, 0x100000, URZ ;  /* 0x0010000006067890 */ /* 0x000fc8000fffe13f */
[----:B------:R-:W-:Y:S02]  /*01c0*/  USHF.L.U32 UR7, UR6, 0xb, URZ ;  /* 0x0000000b06077899 */ /* 0x000fe4000800063f */
[----:B------:R-:W-:Y:S02]  /*01d0*/  USHF.L.U32 UR6, UR6, 0x1, URZ ;  /* 0x0000000106067899 */ /* 0x000fe4000800063f */
[----:B0-----:R-:W-:Y:S02]  /*01e0*/  ULEA UR8, UR8, UR4, 0x18 ;  /* 0x0000000408087291 */ /* 0x001fe4000f8ec03f */
[----:B------:R-:W-:-:S04]  /*01f0*/  UIADD3 UR4, -UR5, 0x100000, URZ ;  /* 0x0010000005047890 */ /* 0x000fc8000fffe13f */
[----:B------:R-:W-:Y:S02]  /*0200*/  USHF.L.U32 UR5, UR4, 0xb, URZ ;  /* 0x0000000b04057899 */ /* 0x000fe4000800063f */
[----:B------:R-:W-:Y:S01]  /*0210*/  USHF.L.U32 UR4, UR4, 0x1, URZ ;  /* 0x0000000104047899 */ /* 0x000fe2000800063f */
[----:B------:R-:W0:Y:S11]  /*0220*/  FENCE.VIEW.ASYNC.S ;  /* 0x00000000000073c6 */ /* 0x000e360000000000 */
[----:B0-----:R0:W1:Y:S01]  /*0230*/  SYNCS.EXCH.64 URZ, [UR8], UR4 ;  /* 0x00000004083f75b2 */ /* 0x0010620008000100 */
[----:B------:R0:W2:Y:S01]  /*0240*/  SYNCS.EXCH.64 URZ, [UR8+0x10], UR6 ;  /* 0x00001006083f75b2 */ /* 0x0000a20008000100 */
[----:B------:R0:W3:Y:S01]  /*0250*/  SYNCS.EXCH.64 URZ, [UR8+0x8], UR4 ;  /* 0x00000804083f75b2 */ /* 0x0000e20008000100 */
[----:B------:R0:W4:Y:S01]  /*0260*/  SYNCS.EXCH.64 URZ, [UR8+0x18], UR6 ;  /* 0x00001806083f75b2 */ /* 0x0001220008000100 */
[----:B------:R-:W-:Y:S01]  /*0270*/  NOP ;  /* 0x0000000000007918 */ /* 0x000fe20000000000 */
.L_x_2:
[----:B------:R-:W5:Y:S01]  /*0280*/  SHFL.IDX PT, R0, R0, RZ, 0x1f ;  /* 0x00001fff00007589 */ /* 0x000f6200000e0000 */
[----:B------:R-:W-:Y:S01]  /*0290*/  ELECT P0, URZ, PT ;  /* 0x00000000003f782f */ /* 0x000fe20003800000 */
[----:B------:R-:W1:Y:S01]  /*02a0*/  LDC R2, c[0x0][0x65c] ;  /* 0x00019700ff027b82 */ /* 0x000e620000000800 */
[----:B------:R-:W-:Y:S01]  /*02b0*/  SHF.R.S32.HI R6, RZ, 0x1f, R5 ;  /* 0x0000001fff067819 */ /* 0x000fe20000011405 */
[----:B------:R-:W2:Y:S01]  /*02c0*/  S2R R3, SR_CTAID.Y ;  /* 0x0000000000037919 */ /* 0x000ea20000002600 */
[----:B0-----:R-:W-:Y:S01]  /*02d0*/  UMOV UR4, 0x20 ;  /* 0x0000002000047882 */ /* 0x001fe20000000000 */
[----:B------:R-:W-:Y:S01]  /*02e0*/  ISETP.NE.AND P2, PT, R8, RZ, PT ;  /* 0x000000ff0800720c */ /* 0x000fe20003f45270 */
[----:B------:R-:W-:Y:S01]  /*02f0*/  NOP ;  /* 0x0000000000007918 */ /* 0x000fe20000000000 */
[----:B------:R-:W0:Y:S01]  /*0300*/  S2R R4, SR_CTAID.X ;  /* 0x0000000000047919 */ /* 0x000e220000002500 */
[----:B------:R-:W-:Y:S01]  /*0310*/  LEA.HI R6, R6, R5, RZ, 0x2 ;  /* 0x0000000506067211 */ /* 0x000fe200078f10ff */
[----:B------:R-:W-:Y:S01]  /*0320*/  NOP ;  /* 0x0000000000007918 */ /* 0x000fe20000000000 */
[----:B-----5:R-:W-:-:S02]  /*0330*/  ISETP.NE.OR P0, PT, R0, RZ, !P0 ;  /* 0x000000ff0000720c */ /* 0x020fc40004705670 */
[----:B-1----:R-:W-:-:S04]  /*0340*/  ISETP.NE.AND P3, PT, R2, 0x1, PT ;  /* 0x000000010200780c */ /* 0x002fc80003f65270 */
[----:B------:R-:W-:Y:S02]  /*0350*/  P2R R0, PR, RZ, 0x8 ;  /* 0x00000008ff007803 */ /* 0x000fe40000000000 */
[----:B------:R-:W-:-:S05]  /*0360*/  LOP3.LUT R0, R6, 0xfffffffc, RZ, 0xc0, !PT ;  /* 0xfffffffc06007812 */ /* 0x000fca00078ec0ff */
[----:B------:R-:W-:Y:S01]  /*0370*/  VOTEU.ALL UP0, P0 ;  /* 0x00000000003f7886 */ /* 0x000fe20000000000 */
[----:B------:R-:W-:Y:S01]  /*0380*/  IMAD.IADD R0, R5, 0x1, -R0 ;  /* 0x0000000105007824 */ /* 0x000fe200078e0a00 */
[----:B------:R-:W0:Y:S01]  /*0390*/  @P3 LDC R17, c[0x0][0x10] ;  /* 0x00000400ff113b82 */ /* 0x000e220000000800 */
[----:B------:R-:W-:Y:S01]  /*03a0*/  VOTEU.ALL UP1, P0 ;  /* 0x00000000003f7886 */ /* 0x000fe20000020000 */
[----:B--2---:R-:W-:Y:S01]  /*03b0*/  @P3 IMAD.MOV.U32 R6, RZ, RZ, R3 ;  /* 0x000000ffff063224 */ /* 0x004fe200078e0003 */
[----:B------:R-:W-:Y:S01]  /*03c0*/  @!UP0 UMOV UR6, 0x400 ;  /* 0x0000040000068882 */ /* 0x000fe20000000000 */
[----:B------:R-:W-:-:S04]  /*03d0*/  @!UP0 UIADD3 UR4, -UR4, 0x100000, URZ ;  /* 0x0010000004048890 */ /* 0x000fc8000fffe13f */
[----:B------:R-:W-:Y:S02]  /*03e0*/  @!UP0 USHF.L.U32 UR5, UR4, 0xb, URZ ;  /* 0x0000000b04058899 */ /* 0x000fe4000800063f */
[----:B------:R-:W-:Y:S01]  /*03f0*/  @!UP0 USHF.L.U32 UR4, UR4, 0x1, URZ ;  /* 0x0000000104048899 */ /* 0x000fe2000800063f */
[----:B------:R-:W-:Y:S02]  /*0400*/  @P3 IMAD.MOV.U32 R7, RZ, RZ, RZ ;  /* 0x000000ffff073224 */ /* 0x000fe400078e00ff */
[----:B------:R-:W-:Y:S01]  /*0410*/  IMAD.MOV.U32 R5, RZ, RZ, RZ ;  /* 0x000000ffff057224 */ /* 0x000fe200078e00ff */
[----:B------:R-:W1:Y:S01]  /*0420*/  @!UP0 S2UR UR7, SR_CgaCtaId ;  /* 0x00000000000789c3 */ /* 0x000e620000008800 */
[----:B------:R-:W-:-:S07]  /*0430*/  @P3 IMAD.MOV.U32 R11, RZ, RZ, RZ ;  /* 0x000000ffff0b3224 */ /* 0x000fce00078e00ff */
[----:B------:R-:W2:Y:S01]  /*0440*/  @!P3 LDC R9, c[0x0][0xc] ;  /* 0x00000300ff09bb82 */ /* 0x000ea20000000800 */
[----:B0-----:R-:W-:-:S04]  /*0450*/  @P3 IMAD.WIDE.U32 R16, R4, R17, R6 ;  /* 0x0000001104103225 */ /* 0x001fc800078e0006 */
[----:B------:R-:W-:Y:S01]  /*0460*/  @P3 IMAD.IADD R17, R17, 0x1, R11 ;  /* 0x0000000111113824 */ /* 0x000fe200078e020b */
[----:B-1----:R-:W-:Y:S01]  /*0470*/  @!UP0 ULEA UR6, UR7, UR6, 0x18 ;  /* 0x0000000607068291 */ /* 0x002fe2000f8ec03f */
[----:B------:R-:W-:Y:S01]  /*0480*/  VOTEU.ALL UP0, P0 ;  /* 0x00000000003f7886 */ /* 0x000fe20000000000 */
[----:B------:R-:W-:-:S04]  /*0490*/  ISETP.NE.AND P0, PT, R0, 0x3, PT ;  /* 0x000000030000780c */ /* 0x000fc80003f05270 */
[----:B------:R-:W-:Y:S01]  /*04a0*/  ISETP.EQ.OR P0, PT, R0, RZ, !P0 ;  /* 0x000000ff0000720c */ /* 0x000fe20004702670 */
[----:B--2---:R-:W-:-:S03]  /*04b0*/  @!P3 IMAD.WIDE.U32 R6, R9, R3, R4 ;  /* 0x000000030906b225 */ /* 0x004fc600078e0004 */
[C---:B------:R-:W-:Y:S01]  /*04c0*/  ISETP.EQ.AND P0, PT, R8.reuse, RZ, P0 ;  /* 0x000000ff0800720c */ /* 0x040fe20000702270 */
[----:B------:R-:W-:Y:S01]  /*04d0*/  VIADD R8, R8, 0xffffffff ;  /* 0xffffffff08087836 */ /* 0x000fe20000000000 */
[----:B------:R-:W0:Y:S02]  /*04e0*/  FENCE.VIEW.ASYNC.S ;  /* 0x00000000000073c6 */ /* 0x000e240000000000 */
[----:B0-----:R0:W3:Y:S01]  /*04f0*/  @!UP0 SYNCS.EXCH.64 URZ, [UR6+0x30], UR4 ;  /* 0x00003004063f85b2 */ /* 0x0010e20008000100 */
[----:B------:R-:W-:Y:S01]  /*0500*/  @!P3 IMAD.MOV.U32 R16, RZ, RZ, R6 ;  /* 0x000000ffff10b224 */ /* 0x000fe200078e0006 */
[----:B------:R-:W-:Y:S01]  /*0510*/  SEL R19, RZ, 0x1, !P0 ;  /* 0x00000001ff137807 */ /* 0x000fe20004000000 */
[----:B------:R-:W-:Y:S01]  /*0520*/  @!P3 IMAD.MOV.U32 R17, RZ, RZ, R7 ;  /* 0x000000ffff11b224 */ /* 0x000fe200078e0007 */
[----:B------:R-:W-:-:S04]  /*0530*/  ISETP.GE.U32.AND P1, PT, R8, 0x2, PT ;  /* 0x000000020800780c */ /* 0x000fc80003f26070 */
[----:B------:R-:W-:Y:S01]  /*0540*/  SEL R19, R19, 0x2, P1 ;  /* 0x0000000213137807 */ /* 0x000fe20000800000 */
[----:B------:R0:W3:Y:S01]  /*0550*/  @!UP1 SYNCS.EXCH.64 URZ, [UR6+0x38], UR4 ;  /* 0x00003804063f95b2 */ /* 0x0000e20008000100 */
[----:B------:R-:W-:Y:S01]  /*0560*/  NOP ;  /* 0x0000000000007918 */ /* 0x000fe20000000000 */
[----:B---34-:R-:W-:Y:S06]  /*0570*/  BAR.SYNC.DEFER_BLOCKING 0x0 ;  /* 0x0000000000007b1d */ /* 0x018fec0000010000 */
[----:B------:R-:W-:Y:S05]  /*0580*/  @!P2 BRA `(.L_x_3) ;  /* 0x000000dc0074a947 */ /* 0x000fea0003800000 */
[----:B------:R-:W-:-:S13]  /*0590*/  ISETP.GT.U32.AND P0, PT, R8, 0x1, PT ;  /* 0x000000010800780c */ /* 0x000fda0003f04070 */
[----:B0-----:R-:W-:Y:S05]  /*05a0*/  @P0 EXIT ;  /* 0x000000000000094d */ /* 0x001fea0003800000 */
[----:B------:R-:W-:Y:S01]  /*05b0*/  ULDC.64 UR4, c[0x0][0x650] ;  /* 0x0001940000047ab9 */ /* 0x000fe20000000a00 */
[----:B------:R-:W-:Y:S01]  /*05c0*/  PRMT R0, RZ, 0x7610, R0 ;  /* 0x00007610ff007816 */ /* 0x000fe20000000000 */
[----:B------:R-:W-:Y:S01]  /*05d0*/  IMAD.MOV.U32 R136, RZ, RZ, -0x1 ;  /* 0xffffffffff887424 */ /* 0x000fe200078e00ff */
[----:B------:R-:W-:Y:S01]  /*05e0*/  ISETP.GE.U32.AND P0, PT, R16, UR4, PT ;  /* 0x0000000410007c0c */ /* 0x000fe2000bf06070 */
[----:B------:R-:W-:Y:S02]  /*05f0*/  IMAD.MOV.U32 R139, RZ, RZ, -0x1 ;  /* 0xffffffffff8b7424 */ /* 0x000fe400078e00ff */
[----:B------:R-:W-:Y:S01]  /*0600*/  IMAD.MOV.U32 R23, RZ, RZ, -0x1 ;  /* 0xffffffffff177424 */ /* 0x000fe200078e00ff */
[----:B------:R-:W-:-:S13]  /*0610*/  ISETP.GE.U32.AND.EX P0, PT, R17, UR5, PT, P0 ;  /* 0x0000000511007c0c */ /* 0x000fda000bf06100 */
[----:B------:R-:W-:Y:S05]  /*0620*/  @P0 BRA `(.L_x_4) ;  /* 0x0000000400540947 */ /* 0x000fea0003800000 */
[----:B------:R-:W0:Y:S01]  /*0630*/  LDC.64 R14, c[0x0][0x628] ;  /* 0x00018a00ff0e7b82 */ /* 0x000e220000000a00 */
[----:B------:R-:W-:Y:S02]  /*0640*/  IMAD.MOV.U32 R6, RZ, RZ, R16 ;  /* 0x000000ffff067224 */ /* 0x000fe400078e0010 */
[----:B------:R-:W-:-:S05]  /*0650*/  IMAD.MOV.U32 R7, RZ, RZ, R17 ;  /* 0x000000ffff077224 */ /* 0x000fca00078e0011 */
[----:B------:R-:W1:Y:S08]  /*0660*/  LDC R0, c[0x0][0x630] ;  /* 0x00018c00ff007b82 */ /* 0x000e700000000800 */
[----:B------:R-:W2:Y:S01]  /*0670*/  LDC.64 R20, c[0x0][0x620] ;  /* 0x00018800ff147b82 */ /* 0x000ea20000000a00 */
[----:B0-----:R-:W-:-:S04]  /*0680*/  ISETP.NE.U32.AND P0, PT, R14, RZ, PT ;  /* 0x000000ff0e00720c */ /* 0x001fc80003f05070 */
[----:B------:R-:W-:-:S13]  /*0690*/  ISETP.NE.AND.EX P0, PT, R15, RZ, PT, P0 ;  /* 0x000000ff0f00720c */ /* 0x000fda0003f05300 */
[----:B-12---:R-:W-:Y:S05]  /*06a0*/  @!P0 BRA `(.L_x_5) ;  /* 0x0000000000288947 */ /* 0x006fea0003800000 */
[----:B------:R-:W0:Y:S02]  /*06b0*/  LDC R11, c[0x0][0x634] ;  /* 0x00018d00ff0b7b82 */ /* 0x000e240000000800 */
[----:B0-----:R-:W-:-:S05]  /*06c0*/  IADD3 R11, P0, R16, R11, RZ ;  /* 0x0000000b100b7210 */ /* 0x001fca0007f1e0ff */
[----:B------:R-:W-:-:S04]  /*06d0*/  IMAD.X R13, RZ, RZ, R17, P0 ;  /* 0x000000ffff0d7224 */ /* 0x000fc800000e0611 */
[----:B------:R-:W-:-:S04]  /*06e0*/  IMAD.WIDE.U32 R6, R13, R14, RZ ;  /* 0x0000000e0d067225 */ /* 0x000fc800078e00ff */
[----:B------:R-:W-:-:S04]  /*06f0*/  IMAD.WIDE.U32 R8, P0, R11, R15, R6 ;  /* 0x0000000f0b087225 */ /* 0x000fc80007800006 */
[----:B------:R-:W-:-:S04]  /*0700*/  IMAD.WIDE.U32 R6, R11, R14, RZ ;  /* 0x0000000e0b067225 */ /* 0x000fc800078e00ff */
[----:B------:R-:W-:Y:S01]  /*0710*/  IMAD.X R11, RZ, RZ, RZ, P0 ;  /* 0x000000ffff0b7224 */ /* 0x000fe200000e06ff */
[----:B------:R-:W-:Y:S01]  /*0720*/  IADD3 RZ, P0, R7, R8, RZ ;  /* 0x0000000807ff7210 */ /* 0x000fe20007f1e0ff */
[----:B------:R-:W-:-:S04]  /*0730*/  IMAD.MOV.U32 R10, RZ, RZ, R9 ;  /* 0x000000ffff0a7224 */ /* 0x000fc800078e0009 */
[----:B------:R-:W-:-:S08]  /*0740*/  IMAD.WIDE.U32.X R6, R13, R15, R10, P0 ;  /* 0x0000000f0d067225 */ /* 0x000fd000000e040a */
.L_x_5:
[-CC-:B------:R-:W-:Y:S01]  /*0750*/  SHF.R.U64 R23, R6, R0.reuse, R7.reuse ;  /* 0x0000000006177219 */ /* 0x180fe20000001207 */
[----:B------:R-:W0:Y:S01]  /*0760*/  LDC R10, c[0x0][0x618] ;  /* 0x00018600ff0a7b82 */ /* 0x000e220000000800 */
[----:B------:R-:W-:Y:S01]  /*0770*/  SHF.R.U32.HI R5, RZ, R0, R7 ;  /* 0x00000000ff057219 */ /* 0x000fe20000011607 */
[----:B------:R-:W-:Y:S01]  /*0780*/  ULDC UR4, c[0x0][0x150] ;  /* 0x0000540000047ab9 */ /* 0x000fe20000000800 */
[----:B------:R-:W-:Y:S02]  /*0790*/  IADD3 R9, P0, RZ, -R23, RZ ;  /* 0x80000017ff097210 */ /* 0x000fe40007f1e0ff */
[----:B------:R-:W-:-:S03]  /*07a0*/  I2FP.F32.U32 R0, R4 ;  /* 0x0000000400007245 */ /* 0x000fc60000201000 */
[----:B------:R-:W1:Y:S01]  /*07b0*/  LDC.64 R28, c[0x0][0x640] ;  /* 0x00019000ff1c7b82 */ /* 0x000e620000000a00 */
[----:B------:R-:W-:Y:S02]  /*07c0*/  IMAD.X R11, RZ, RZ, ~R5, P0 ;  /* 0x000000ffff0b7224 */ /* 0x000fe400000e0e05 */
[----:B------:R-:W-:Y:S01]  /*07d0*/  FMUL R0, R0, UR4 ;  /* 0x0000000400007c20 */ /* 0x000fe20008400000 */
[----:B------:R-:W-:Y:S01]  /*07e0*/  IMAD.WIDE.U32 R6, R9, R20, R16 ;  /* 0x0000001409067225 */ /* 0x000fe200078e0010 */
[----:B------:R-:W-:-:S03]  /*07f0*/  ULDC UR4, c[0x0][0x154] ;  /* 0x0000550000047ab9 */ /* 0x000fc60000000800 */
[----:B------:R-:W-:Y:S01]  /*0800*/  IMAD R8, R11, R20, RZ ;  /* 0x000000140b087224 */ /* 0x000fe200078e02ff */
[----:B------:R-:W2:Y:S01]  /*0810*/  LDC R5, c[0x0][0x144] ;  /* 0x00005100ff057b82 */ /* 0x000ea20000000800 */
[----:B------:R-:W3:Y:S02]  /*0820*/  F2I.U32.TRUNC.NTZ R0, R0 ;  /* 0x0000000000007305 */ /* 0x000ee4000020f000 */
[----:B------:R-:W-:-:S04]  /*0830*/  IMAD R9, R9, R21, R8 ;  /* 0x0000001509097224 */ /* 0x000fc800078e0208 */
[----:B------:R-:W-:Y:S01]  /*0840*/  IMAD.IADD R7, R7, 0x1, R9 ;  /* 0x0000000107077824 */ /* 0x000fe200078e0209 */
[----:B------:R-:W4:Y:S01]  /*0850*/  LDC R12, c[0x0][0x608] ;  /* 0x00018200ff0c7b82 */ /* 0x000f220000000800 */
[----:B------:R-:W-:-:S03]  /*0860*/  IMAD.MOV.U32 R9, RZ, RZ, -0x1 ;  /* 0xffffffffff097424 */ /* 0x000fc600078e00ff */
[-CC-:B0-----:R-:W-:Y:S02]  /*0870*/  SHF.R.U64 R20, R6, R10.reuse, R7.reuse ;  /* 0x0000000a06147219 */ /* 0x181fe40000001207 */
[----:B------:R-:W-:Y:S02]  /*0880*/  I2FP.F32.U32 R6, R3 ;  /* 0x0000000300067245 */ /* 0x000fe40000201000 */
[----:B------:R-:W0:Y:S01]  /*0890*/  LDC R26, c[0x0][0x658] ;  /* 0x00019600ff1a7b82 */ /* 0x000e220000000800 */
[----:B-1----:R-:W-:Y:S01]  /*08a0*/  ISETP.NE.U32.AND P0, PT, R28, RZ, PT ;  /* 0x000000ff1c00720c */ /* 0x002fe20003f05070 */
[----:B---3--:R-:W-:Y:S01]  /*08b0*/  IMAD.MOV R8, RZ, RZ, -R0 ;  /* 0x000000ffff087224 */ /* 0x008fe200078e0a00 */
[----:B------:R-:W-:Y:S01]  /*08c0*/  SHF.R.U32.HI R7, RZ, R10, R7 ;  /* 0x0000000aff077219 */ /* 0x000fe20000011607 */
[----:B------:R-:W-:Y:S01]  /*08d0*/  FMUL R6, R6, UR4 ;  /* 0x0000000406067c20 */ /* 0x000fe20008400000 */
[----:B------:R-:W-:-:S03]  /*08e0*/  ISETP.NE.AND.EX P0, PT, R29, RZ, PT, P0 ;  /* 0x000000ff1d00720c */ /* 0x000fc60003f05300 */
[----:B------:R-:W1:Y:S01]  /*08f0*/  LDC R14, c[0x0][0x148] ;  /* 0x00005200ff0e7b82 */ /* 0x000e620000000800 */
[----:B--2---:R-:W-:-:S07]  /*0900*/  IMAD R0, R5, R8, R4 ;  /* 0x0000000805007224 */ /* 0x004fce00078e0204 */
[----:B------:R-:W2:Y:S01]  /*0910*/  LDC R24, c[0x0][0x600] ;  /* 0x00018000ff187b82 */ /* 0x000ea20000000800 */
[-CC-:B----4-:R-:W-:Y:S02]  /*0920*/  SHF.R.U64 R30, R20, R12.reuse, R7.reuse ;  /* 0x0000000c141e7219 */ /* 0x190fe40000001207 */
[----:B------:R-:W-:Y:S01]  /*0930*/  SHF.R.U32.HI R5, RZ, R12, R7 ;  /* 0x0000000cff057219 */ /* 0x000fe20000011607 */
[----:B------:R-:W-:Y:S01]  /*0940*/  IMAD.MOV.U32 R7, RZ, RZ, 0x1 ;  /* 0x00000001ff077424 */ /* 0x000fe200078e00ff */
[----:B------:R3:W4:Y:S03]  /*0950*/  F2I.U32.TRUNC.NTZ R12, R6 ;  /* 0x00000006000c7305 */ /* 0x000726000020f000 */
[----:B------:R-:W1:Y:S01]  /*0960*/  LDC R15, c[0x0][0x648] ;  /* 0x00019200ff0f7b82 */ /* 0x000e620000000800 */
[-C--:B0-----:R-:W-:Y:S02]  /*0970*/  SHF.L.U32 R4, R9, R26.reuse, RZ ;  /* 0x0000001a09047219 */ /* 0x081fe400000006ff */
[----:B------:R-:W-:-:S02]  /*0980*/  SHF.R.U64 R32, R30, R26, R5 ;  /* 0x0000001a1e207219 */ /* 0x000fc40000001205 */
[----:B------:R-:W-:Y:S02]  /*0990*/  LOP3.LUT R11, RZ, R4, RZ, 0x33, !PT ;  /* 0x00000004ff0b7212 */ /* 0x000fe400078e33ff */
[-C--:B------:R-:W-:Y:S01]  /*09a0*/  SHF.R.U32.HI R5, RZ, R26.reuse, R5 ;  /* 0x0000001aff057219 */ /* 0x080fe20000011605 */
[----:B------:R-:W0:Y:S01]  /*09b0*/  LDC R21, c[0x0][0x638] ;  /* 0x00018e00ff157b82 */ /* 0x000e220000000800 */
[----:B------:R-:W-:Y:S01]  /*09c0*/  SHF.L.U32 R10, R7, R26, RZ ;  /* 0x0000001a070a7219 */ /* 0x000fe200000006ff */
[----:B------:R-:W-:-:S06]  /*09d0*/  IMAD.MOV.U32 R4, RZ, RZ, R32 ;  /* 0x000000ffff047224 */ /* 0x000fcc00078e0020 */
[----:B------:R-:W0:Y:S01]  /*09e0*/  LDC R136, c[0x0][0x610] ;  /* 0x00018400ff887b82 */ /* 0x000e220000000800 */
[----:B---34-:R-:W-:Y:S05]  /*09f0*/  @!P0 BRA `(.L_x_6) ;  /* 0x0000000000288947 */ /* 0x018fea0003800000 */
[----:B------:R-:W3:Y:S02]  /*0a00*/  LDC R9, c[0x0][0x64c] ;  /* 0x00019300ff097b82 */ /* 0x000ee40000000800 */
[----:B---3--:R-:W-:-:S05]  /*0a10*/  IADD3 R9, P0, R32, R9, RZ ;  /* 0x0000000920097210 */ /* 0x008fca0007f1e0ff */
        /* <DEDUP_REMOVED lines=8> */
.L_x_6:
[----:B-1----:R-:W-:Y:S01]  /*0aa0*/  SHF.R.U64 R4, R4, R15, R5 ;  /* 0x0000000f04047219 */ /* 0x002fe20000001205 */
[----:B--2---:R-:W-:Y:S01]  /*0ab0*/  VIADD R5, R24, 0xffffffff ;  /* 0xffffffff18057836 */ /* 0x004fe20000000000 */
[----:B------:R-:W-:Y:S01]  /*0ac0*/  LOP3.LUT R11, R30, R11, RZ, 0xc0, !PT ;  /* 0x0000000b1e0b7212 */ /* 0x000fe200078ec0ff */
[----:B------:R-:W-:Y:S02]  /*0ad0*/  IMAD.MOV R12, RZ, RZ, -R12 ;  /* 0x000000ffff0c7224 */ /* 0x000fe400078e0a0c */
[----:B------:R-:W-:Y:S01]  /*0ae0*/  IMAD.MOV R6, RZ, RZ, -R4 ;  /* 0x000000ffff067224 */ /* 0x000fe200078e0a04 */
[----:B------:R-:W-:Y:S01]  /*0af0*/  LOP3.LUT R5, R20, R5, RZ, 0xc0, !PT ;  /* 0x0000000514057212 */ /* 0x000fe200078ec0ff */
[----:B------:R-:W-:Y:S02]  /*0b00*/  @P3 IMAD R0, R14, R12, R3 ;  /* 0x0000000c0e003224 */ /* 0x000fe400078e0203 */
[----:B------:R-:W-:Y:S02]  /*0b10*/  IMAD R11, R10, R4, R11 ;  /* 0x000000040a0b7224 */ /* 0x000fe400078e020b */
[----:B0-----:R-:W-:-:S02]  /*0b20*/  IMAD R3, R6, R21, R32 ;  /* 0x0000001506037224 */ /* 0x001fc400078e0220 */
[----:B------:R-:W-:Y:S02]  /*0b30*/  IMAD R136, R11, R136, R0 ;  /* 0x000000880b887224 */ /* 0x000fe400078e0200 */
[----:B------:R-:W-:Y:S02]  /*0b40*/  IMAD R3, R3, R24, R5 ;  /* 0x0000001803037224 */ /* 0x000fe400078e0205 */
[----:B------:R-:W-:-:S03]  /*0b50*/  IMAD.MOV.U32 R0, RZ, RZ, 0x1 ;  /* 0x00000001ff007424 */ /* 0x000fc600078e00ff */
[----:B------:R-:W-:Y:S02]  /*0b60*/  SEL R139, R3, R136, !P3 ;  /* 0x00000088038b7207 */ /* 0x000fe40005800000 */
[----:B------:R-:W-:-:S07]  /*0b70*/  SEL R136, R136, R3, !P3 ;  /* 0x0000000388887207 */ /* 0x000fce0005800000 */
.L_x_4:
[----:B------:R-:W-:-:S08]  /*0b80*/  NOP ;  /* 0x0000000000007918 */ /* 0x000fd00000000000 */
[----:B------:R-:W0:Y:S02]  /*0b90*/  USETMAXREG.TRY_ALLOC.CTAPOOL UP0, 0xe8 ;  /* 0x000000e8000079c8 */ /* 0x000e240008000600 */
[----:B0-----:R-:W-:-:S13]  /*0ba0*/  PLOP3.LUT P0, PT, PT, PT, UP0, 0x80, 0x0 ;  /* 0x000000000000781c */ /* 0x001fda0003f0f008 */
[----:B------:R-:W-:Y:S05]  /*0bb0*/  @!P0 BRA `(.L_x_4) ;  /* 0xfffffffc00f08947 */ /* 0x000fea000383ffff */
[----:B------:R-:W-:Y:S01]  /*0bc0*/  ULDC.64 UR4, c[0x0][0x598] ;  /* 0x0001660000047ab9 */ /* 0x000fe20000000a00 */
[----:B------:R-:W-:Y:S01]  /*0bd0*/  ULDC.64 UR40, c[0x0][0x208] ;  /* 0x0000820000287ab9 */ /* 0x000fe20000000a00 */
[----:B------:R-:W-:-:S04]  /*0be0*/  ISETP.NE.U32.AND P0, PT, RZ, UR4, PT ;  /* 0x00000004ff007c0c */ /* 0x000fc8000bf05070 */
[----:B------:R-:W-:-:S13]  /*0bf0*/  ISETP.NE.AND.EX P0, PT, RZ, UR5, PT, P0 ;  /* 0x00000005ff007c0c */ /* 0x000fda000bf05300 */
[----:B------:R-:W-:Y:S05]  /*0c00*/  @!P0 BRA `(.L_x_7) ;  /* 0x00000000001c8947 */ /* 0x000fea0003800000 */
[----:B------:R-:W0:Y:S02]  /*0c10*/  LDC.64 R4, c[0x0][0x598] ;  /* 0x00016600ff047b82 */ /* 0x000e240000000a00 */
[----:B0-----:R-:W2:Y:S02]  /*0c20*/  LDG.E.64 R4, desc[UR40][R4.64] ;  /* 0x0000002804047981 */ /* 0x001ea4000c1e1b00 */
[----:B--2---:R-:W-:-:S04]  /*0c30*/  ISETP.NE.U32.AND P0, PT, R4, RZ, PT ;  /* 0x000000ff0400720c */ /* 0x004fc80003f05070 */
[----:B------:R-:W-:-:S13]  /*0c40*/  ISETP.NE.AND.EX P0, PT, R5, RZ, PT, P0 ;  /* 0x000000ff0500720c */ /* 0x000fda0003f05300 */
[----:B------:R-:W-:Y:S05]  /*0c50*/  @!P0 BRA `(.L_x_7) ;  /* 0x0000000000088947 */ /* 0x000fea0003800000 */
[----:B------:R0:W5:Y:S01]  /*0c60*/  LD.E R137, desc[UR40][R4.64] ;  /* 0x0000002804897980 */ /* 0x000162000c101900 */
[----:B------:R-:W-:Y:S05]  /*0c70*/  BRA `(.L_x_8) ;  /* 0x0000000000247947 */ /* 0x000fea0003800000 */
.L_x_7:
[----:B------:R-:W-:Y:S02]  /*0c80*/  ULDC.64 UR4, c[0x0][0x588] ;  /* 0x0001620000047ab9 */ /* 0x000fe40000000a00 */
[----:B------:R-:W-:-:S04]  /*0c90*/  ISETP.NE.U32.AND P0, PT, RZ, UR4, PT ;  /* 0x00000004ff007c0c */ /* 0x000fc8000bf05070 */
[----:B------:R-:W-:-:S13]  /*0ca0*/  ISETP.NE.AND.EX P0, PT, RZ, UR5, PT, P0 ;  /* 0x00000005ff007c0c */ /* 0x000fda000bf05300 */
[----:B------:R-:W-:Y:S05]  /*0cb0*/  @!P0 BRA `(.L_x_9) ;  /* 0x00000000000c8947 */ /* 0x000fea0003800000 */
[----:B------:R-:W0:Y:S02]  /*0cc0*/  LDC.64 R4, c[0x0][0x588] ;  /* 0x00016200ff047b82 */ /* 0x000e240000000a00 */
[----:B0-----:R1:W5:Y:S01]  /*0cd0*/  LDG.E R137, desc[UR40][R4.64] ;  /* 0x0000002804897981 */ /* 0x001362000c1e1900 */
[----:B------:R-:W-:Y:S05]  /*0ce0*/  BRA `(.L_x_8) ;  /* 0x0000000000087947 */ /* 0x000fea0003800000 */
.L_x_9:
[----:B------:R-:W-:Y:S02]  /*0cf0*/  ULDC UR4, c[0x0][0x580] ;  /* 0x0001600000047ab9 */ /* 0x000fe40000000800 */
[----:B------:R-:W-:-:S07]  /*0d00*/  IMAD.U32 R137, RZ, RZ, UR4 ;  /* 0x00000004ff897e24 */ /* 0x000fce000f8e00ff */
.L_x_8:
[----:B------:R-:W-:Y:S02]  /*0d10*/  ULDC.64 UR4, c[0x0][0x5a0] ;  /* 0x0001680000047ab9 */ /* 0x000fe40000000a00 */
[----:B------:R-:W-:-:S04]  /*0d20*/  ISETP.NE.U32.AND P0, PT, RZ, UR4, PT ;  /* 0x00000004ff007c0c */ /* 0x000fc8000bf05070 */
[----:B------:R-:W-:-:S13]  /*0d30*/  ISETP.NE.AND.EX P0, PT, RZ, UR5, PT, P0 ;  /* 0x00000005ff007c0c */ /* 0x000fda000bf05300 */
[----:B------:R-:W-:Y:S05]  /*0d40*/  @!P0 BRA `(.L_x_10) ;  /* 0x00000000001c8947 */ /* 0x000fea0003800000 */
[----:B01----:R-:W0:Y:S02]  /*0d50*/  LDC.64 R4, c[0x0][0x5a0] ;  /* 0x00016800ff047b82 */ /* 0x003e240000000a00 */
[----:B0-----:R-:W2:Y:S02]  /*0d60*/  LDG.E.64 R4, desc[UR40][R4.64] ;  /* 0x0000002804047981 */ /* 0x001ea4000c1e1b00 */
[----:B--2---:R-:W-:-:S04]  /*0d70*/  ISETP.NE.U32.AND P0, PT, R4, RZ, PT ;  /* 0x000000ff0400720c */ /* 0x004fc80003f05070 */
[----:B------:R-:W-:-:S13]  /*0d80*/  ISETP.NE.AND.EX P0, PT, R5, RZ, PT, P0 ;  /* 0x000000ff0500720c */ /* 0x000fda0003f05300 */
[----:B------:R-:W-:Y:S05]  /*0d90*/  @!P0 BRA `(.L_x_10) ;  /* 0x0000000000088947 */ /* 0x000fea0003800000 */
[----:B------:R0:W5:Y:S01]  /*0da0*/  LD.E R138, desc[UR40][R4.64] ;  /* 0x00000028048a7980 */ /* 0x000162000c101900 */
[----:B------:R-:W-:Y:S05]  /*0db0*/  BRA `(.L_x_11) ;  /* 0x0000000000247947 */ /* 0x000fea0003800000 */
.L_x_10:
[----:B------:R-:W-:Y:S02]  /*0dc0*/  ULDC.64 UR4, c[0x0][0x590] ;  /* 0x0001640000047ab9 */ /* 0x000fe40000000a00 */
[----:B------:R-:W-:-:S04]  /*0dd0*/  ISETP.NE.U32.AND P0, PT, RZ, UR4, PT ;  /* 0x00000004ff007c0c */ /* 0x000fc8000bf05070 */
[----:B------:R-:W-:-:S13]  /*0de0*/  ISETP.NE.AND.EX P0, PT, RZ, UR5, PT, P0 ;  /* 0x00000005ff007c0c */ /* 0x000fda000bf05300 */
[----:B------:R-:W-:Y:S05]  /*0df0*/  @!P0 BRA `(.L_x_12) ;  /* 0x00000000000c8947 */ /* 0x000fea0003800000 */
[----:B01----:R-:W0:Y:S02]  /*0e00*/  LDC.64 R4, c[0x0][0x590] ;  /* 0x00016400ff047b82 */ /* 0x003e240000000a00 */
[----:B0-----:R1:W5:Y:S01]  /*0e10*/  LDG.E R138, desc[UR40][R4.64] ;  /* 0x00000028048a7981 */ /* 0x001362000c1e1900 */
[----:B------:R-:W-:Y:S05]  /*0e20*/  BRA `(.L_x_11) ;  /* 0x0000000000087947 */ /* 0x000fea0003800000 */
.L_x_12:
[----:B------:R-:W-:Y:S02]  /*0e30*/  ULDC UR4, c[0x0][0x584] ;  /* 0x0001610000047ab9 */ /* 0x000fe40000000800 */
[----:B------:R-:W-:-:S07]  /*0e40*/  IMAD.U32 R138, RZ, RZ, UR4 ;  /* 0x00000004ff8a7e24 */ /* 0x000fce000f8e00ff */
.L_x_11:
[----:B------:R-:W-:-:S13]  /*0e50*/  LOP3.LUT P0, RZ, R0, 0xff, RZ, 0xc0, !PT ;  /* 0x000000ff00ff7812 */ /* 0x000fda000780c0ff */
[----:B------:R-:W-:Y:S05]  /*0e60*/  @!P0 EXIT ;  /* 0x000000000000894d */ /* 0x000fea0003800000 */
[----:B------:R-:W-:Y:S01]  /*0e70*/  ULDC UR4, c[0x0][0x28c] ;  /* 0x0000a30000047ab9 */ /* 0x000fe20000000800 */
[----:B------:R-:W-:Y:S01]  /*0e80*/  LOP3.LUT R150, R19, 0x1, RZ, 0xfc, !PT ;  /* 0x0000000113967812 */ /* 0x000fe200078efcff */
[----:B------:R-:W-:Y:S01]  /*0e90*/  UIADD3 UR4, UR4, 0x7f, URZ ;  /* 0x0000007f04047890 */ /* 0x000fe2000fffe03f */
[----:B------:R-:W-:Y:S01]  /*0ea0*/  UMOV UR36, URZ ;  /* 0x0000003f00247c82 */ /* 0x000fe20008000000 */
[----:B------:R-:W-:Y:S02]  /*0eb0*/  UMOV UR37, URZ ;  /* 0x0000003f00257c82 */ /* 0x000fe40008000000 */
[----:B------:R-:W-:-:S04]  /*0ec0*/  USHF.R.S32.HI UR5, URZ, 0x1f, UR4 ;  /* 0x0000001f3f057899 */ /* 0x000fc80008011404 */
[----:B------:R-:W-:-:S04]  /*0ed0*/  ULEA.HI UR5, UR5, UR4, URZ, 0x7 ;  /* 0x0000000405057291 */ /* 0x000fc8000f8f383f */
[----:B------:R-:W-:-:S12]  /*0ee0*/  USHF.R.S32.HI UR38, URZ, 0x7, UR5 ;  /* 0x000000073f267899 */ /* 0x000fd80008011405 */
.L_x_252:
[----:B------:R-:W-:Y:S01]  /*0ef0*/  LOP3.LUT R0, R18, 0x80, RZ, 0xc0, !PT ;  /* 0x0000008012007812 */ /* 0x000fe200078ec0ff */
[----:B--2---:R-:W2:Y:S01]  /*0f00*/  S2UR UR6, SR_CgaCtaId ;  /* 0x00000000000679c3 */ /* 0x004ea20000008800 */
[----:B------:R-:W-:Y:S02]  /*0f10*/  UMOV UR39, 0x400 ;  /* 0x0000040000277882 */ /* 0x000fe40000000000 */
[----:B------:R-:W-:-:S06]  /*0f20*/  SHF.R.U32.HI R0, RZ, 0x7, R0 ;  /* 0x00000007ff007819 */ /* 0x000fcc0000011600 */
[----:B---3--:R-:W3:Y:S01]  /*0f30*/  SHFL.IDX PT, R0, R0, RZ, 0x1f ;  /* 0x00001fff00007589 */ /* 0x008ee200000e0000 */
[----:B--2---:R-:W-:Y:S01]  /*0f40*/  ULEA UR39, UR6, UR39, 0x18 ;  /* 0x0000002706277291 */ /* 0x004fe2000f8ec03f */
[----:B---3--:R-:W-:-:S13]  /*0f50*/  R2UR UR4, R0 ;  /* 0x00000000000472ca */ /* 0x008fda00000e0000 */
[----:B------:R-:W-:-:S04]  /*0f60*/  ULEA.HI UR5, UR4, UR4, URZ, 0x1 ;  /* 0x0000000404057291 */ /* 0x000fc8000f8f083f */
[----:B------:R-:W-:-:S04]  /*0f70*/  ULOP3.LUT UR5, UR5, 0x7fffe, URZ, 0xc0, !UPT ;  /* 0x0007fffe05057892 */ /* 0x000fc8000f8ec03f */
[----:B------:R-:W-:-:S03]  /*0f80*/  UIADD3 UR5, UR4, -UR5, URZ ;  /* 0x8000000504057290 */ /* 0x000fc6000fffe03f */
[----:B------:R-:W-:Y:S01]  /*0f90*/  ULDC UR4, c[0x0][0x28c] ;  /* 0x0000a30000047ab9 */ /* 0x000fe20000000800 */
[----:B------:R-:W-:Y:S01]  /*0fa0*/  ULEA UR5, UR5, UR39, 0xd ;  /* 0x0000002705057291 */ /* 0x000fe2000f8e683f */
[----:B------:R-:W-:-:S03]  /*0fb0*/  ISETP.LT.AND P0, PT, RZ, UR4, PT ;  /* 0x00000004ff007c0c */ /* 0x000fc6000bf01270 */
[----:B------:R-:W-:-:S04]  /*0fc0*/  UIADD3 UR5, UR5, 0x100, URZ ;  /* 0x0000010005057890 */ /* 0x000fc8000fffe03f */
[----:B------:R-:W-:-:S04]  /*0fd0*/  USHF.R.U32.HI UR5, URZ, 0x4, UR5 ;  /* 0x000000043f057899 */ /* 0x000fc80008011605 */
[----:B------:R-:W-:Y:S02]  /*0fe0*/  ULOP3.LUT UR42, UR5, 0x3fff, URZ, 0xc0, !UPT ;  /* 0x00003fff052a7892 */ /* 0x000fe4000f8ec03f */
[----:B-1--45:R-:W-:Y:S10]  /*0ff0*/  @P0 BRA `(.L_x_13) ;  /* 0x0000000000400947 */ /* 0x032ff40003800000 */
[----:B------:R-:W-:Y:S01]  /*1000*/  MOV R0, 0x0 ;  /* 0x0000000000007802 */ /* 0x000fe20000000f00 */
[----:B------:R-:W-:Y:S01]  /*1010*/  ULDC.64 UR4, c[0x4][0x68] ;  /* 0x01001a0000047ab9 */ /* 0x000fe20000000a00 */
[----:B------:R-:W-:Y:S01]  /*1020*/  ULDC.64 UR6, c[0x4][0x8] ;  /* 0x0100020000067ab9 */ /* 0x000fe20000000a00 */
[----:B01----:R-:W-:Y:S01]  /*1030*/  IMAD.U32 R4, RZ, RZ, UR4 ;  /* 0x00000004ff047e24 */ /* 0x003fe2000f8e00ff */
[----:B------:R0:W1:Y:S01]  /*1040*/  LDC.64 R14, c[0x4][R0] ;  /* 0x01000000000e7b82 */ /* 0x0000620000000a00 */
[----:B------:R-:W-:Y:S01]  /*1050*/  IMAD.U32 R5, RZ, RZ, UR5 ;  /* 0x00000005ff057e24 */ /* 0x000fe2000f8e00ff */
[----:B------:R-:W-:Y:S01]  /*1060*/  ULDC.64 UR4, c[0x4][0x70] ;  /* 0x01001c0000047ab9 */ /* 0x000fe20000000a00 */
[----:B------:R-:W-:Y:S02]  /*1070*/  IMAD.U32 R10, RZ, RZ, UR6 ;  /* 0x00000006ff0a7e24 */ /* 0x000fe4000f8e00ff */
[----:B------:R-:W-:Y:S02]  /*1080*/  IMAD.U32 R6, RZ, RZ, UR4 ;  /* 0x00000004ff067e24 */ /* 0x000fe4000f8e00ff */
[----:B------:R-:W-:-:S02]  /*1090*/  IMAD.U32 R7, RZ, RZ, UR5 ;  /* 0x00000005ff077e24 */ /* 0x000fc4000f8e00ff */
[----:B------:R-:W-:Y:S02]  /*10a0*/  IMAD.U32 R11, RZ, RZ, UR7 ;  /* 0x00000007ff0b7e24 */ /* 0x000fe4000f8e00ff */
[----:B------:R-:W-:Y:S02]  /*10b0*/  IMAD.MOV.U32 R8, RZ, RZ, 0x1e1 ;  /* 0x000001e1ff087424 */ /* 0x000fe400078e00ff */
[----:B------:R-:W-:Y:S02]  /*10c0*/  IMAD.MOV.U32 R12, RZ, RZ, 0x1 ;  /* 0x00000001ff0c7424 */ /* 0x000fe400078e00ff */
[----:B0-----:R-:W-:-:S07]  /*10d0*/  IMAD.MOV.U32 R13, RZ, RZ, RZ ;  /* 0x000000ffff0d7224 */ /* 0x001fce00078e00ff */
[----:B------:R-:W-:-:S07]  /*10e0*/  LEPC R20, `(.L_x_13) ;  /* 0x000000001014794e */ /* 0x000fce0000000000 */
[----:B-1---5:R-:W-:Y:S05]  /*10f0*/  CALL.ABS.NOINC R14 ;  /* 0x000000000e007343 */ /* 0x022fea0003c00000 */
.L_x_13:
[----:B------:R-:W-:-:S13]  /*1100*/  ISETP.NE.AND P0, PT, R150, 0x3, PT ;  /* 0x000000039600780c */ /* 0x000fda0003f05270 */
[----:B------:R-:W-:Y:S05]  /*1110*/  @!P0 BRA `(.L_x_14) ;  /* 0x0000000000048947 */ /* 0x000fea0003800000 */
[----:B------:R-:W-:Y:S01]  /*1120*/  BPT.TRAP 0x1 ;  /* 0x000000040000795c */ /* 0x000fe20000300000 */
.L_x_14:
[----:B------:R-:W-:Y:S02]  /*1130*/  IMAD.U32 R3, RZ, RZ, UR37 ;  /* 0x00000025ff037e24 */ /* 0x000fe4000f8e00ff */
[----:B------:R-:W-:-:S03]  /*1140*/  IMAD.U32 R0, RZ, RZ, UR36 ;  /* 0x00000024ff007e24 */ /* 0x000fc6000f8e00ff */
[----:B------:R-:W-:Y:S02]  /*1150*/  LEA R3, R3, UR39, 0x3 ;  /* 0x0000002703037c11 */ /* 0x000fe4000f8e18ff */
[----:B------:R-:W-:-:S04]  /*1160*/  SHF.L.U32 R0, R0, 0x1f, RZ ;  /* 0x0000001f00007819 */ /* 0x000fc800000006ff */
[----:B------:R2:W3:Y:S01]  /*1170*/  SYNCS.PHASECHK.TRANS64.TRYWAIT P1, [R3+URZ], R0 ;  /* 0x00000000030075a7 */ /* 0x0004e2000802017f */
[----:B------:R-:W-:Y:S05]  /*1180*/  @!P0 BRA `(.L_x_15) ;  /* 0x0000000000048947 */ /* 0x000fea0003800000 */
[----:B------:R-:W-:Y:S01]  /*1190*/  BPT.TRAP 0x1 ;  /* 0x000000040000795c */ /* 0x000fe20000300000 */
.L_x_15:
[----:B---3--:R-:W-:Y:S05]  /*11a0*/  @P1 BRA `(.L_x_16) ;  /* 0x0000000000081947 */ /* 0x008fea0003800000 */
[----:B------:R-:W3:Y:S02]  /*11b0*/  SYNCS.PHASECHK.TRANS64.TRYWAIT P1, [R3+URZ], R0 ;  /* 0x00000000030075a7 */ /* 0x000ee4000802017f */
[----:B---3--:R-:W-:Y:S05]  /*11c0*/  @!P1 BRA `(.L_x_17) ;  /* 0x000000e400dc9947 */ /* 0x008fea0003800000 */
.L_x_16:
[----:B------:R-:W-:-:S04]  /*11d0*/  UISETP.LT.AND UP0, UPT, UR38, 0x1, UPT ;  /* 0x000000012600788c */ /* 0x000fc8000bf01270 */
[----:B------:R-:W-:-:S06]  /*11e0*/  USEL UR4, UR38, 0x1, UP0 ;  /* 0x0000000126047887 */ /* 0x000fcc0008000000 */
[----:B--23--:R-:W-:Y:S01]  /*11f0*/  IMAD.U32 R0, RZ, RZ, UR4 ;  /* 0x00000004ff007e24 */ /* 0x00cfe2000f8e00ff */
[----:B------:R-:W-:Y:S05]  /*1200*/  WARPSYNC.ALL ;  /* 0x0000000000007948 */ /* 0x000fea0003800000 */
[----:B------:R-:W-:-:S04]  /*1210*/  IADD3 R0, -R0, UR38, RZ ;  /* 0x0000002600007c10 */ /* 0x000fc8000fffe1ff */
[----:B------:R-:W-:Y:S01]  /*1220*/  ISETP.GE.AND P1, PT, R0, 0x1, PT ;  /* 0x000000010000780c */ /* 0x000fe20003f26270 */
[----:B------:R-:W-:Y:S01]  /*1230*/  UIADD3 UR4, UR39, 0x18100, URZ ;  /* 0x0001810027047890 */ /* 0x000fe2000fffe03f */
[----:B------:R-:W-:Y:S01]  /*1240*/  WARPGROUP.ARRIVE ;  /* 0x00000000000079c5 */ /* 0x000fe20000000000 */
[----:B------:R-:W-:Y:S01]  /*1250*/  UMOV UR9, 0x40000040 ;  /* 0x4000004000097882 */ /* 0x000fe20000000000 */
[----:B------:R-:W-:Y:S01]  /*1260*/  UMOV UR11, 0x40000040 ;  /* 0x40000040000b7882 */ /* 0x000fe20000000000 */
[----:B------:R-:W-:Y:S01]  /*1270*/  USHF.R.U32.HI UR4, URZ, 0x4, UR4 ;  /* 0x000000043f047899 */ /* 0x000fe20008011604 */
[----:B------:R-:W-:Y:S01]  /*1280*/  UMOV UR17, UR9 ;  /* 0x0000000900117c82 */ /* 0x000fe20008000000 */
[----:B------:R-:W-:Y:S02]  /*1290*/  UMOV UR19, 0x40000040 ;  /* 0x4000004000137882 */ /* 0x000fe40000000000 */
[----:B------:R-:W-:Y:S02]  /*12a0*/  ULOP3.LUT UR5, UR4, 0x3fff, URZ, 0xc0, !UPT ;  /* 0x00003fff04057892 */ /* 0x000fe4000f8ec03f */
[----:B------:R-:W-:-:S02]  /*12b0*/  ULOP3.LUT UR4, UR42, 0x10000, URZ, 0xfc, !UPT ;  /* 0x000100002a047892 */ /* 0x000fc4000f8efc3f */
[----:B------:R-:W-:Y:S02]  /*12c0*/  ULOP3.LUT UR5, UR5, 0x10000, URZ, 0xfc, !UPT ;  /* 0x0001000005057892 */ /* 0x000fe4000f8efc3f */
[----:B------:R-:W-:Y:S02]  /*12d0*/  UIMAD UR7, UR37, 0xc00, UR4 ;  /* 0x00000c00250778a4 */ /* 0x000fe4000f8e0204 */
[----:B------:R-:W-:Y:S01]  /*12e0*/  UIMAD UR6, UR37, 0x700, UR5 ;  /* 0x00000700250678a4 */ /* 0x000fe2000f8e0205 */
[----:B------:R-:W-:Y:S01]  /*12f0*/  UMOV UR13, UR9 ;  /* 0x00000009000d7c82 */ /* 0x000fe20008000000 */
[----:B------:R-:W-:Y:S02]  /*1300*/  UMOV UR15, 0x40000040 ;  /* 0x40000040000f7882 */ /* 0x000fe40000000000 */
[----:B------:R-:W-:Y:S01]  /*1310*/  UIADD3 UR18, UR6, 0x80, URZ ;  /* 0x0000008006127890 */ /* 0x000fe2000fffe03f */
[----:B------:R-:W-:Y:S02]  /*1320*/  UMOV UR8, UR7 ;  /* 0x0000000700087c82 */ /* 0x000fe40008000000 */
[----:B------:R-:W-:Y:S01]  /*1330*/  UMOV UR10, UR6 ;  /* 0x00000006000a7c82 */ /* 0x000fe20008000000 */
[----:B------:R-:W-:Y:S01]  /*1340*/  UMOV UR16, UR8 ;  /* 0x0000000800107c82 */ /* 0x000fe20008000000 */
[----:B------:R-:W-:Y:S01]  /*1350*/  HGMMA.64x16x16.F32 R128, gdesc[UR8], RZ, !UPT, gsb0 ;  /* 0x00200000088079f0 */ /* 0x000fe2000c0008ff */
[----:B------:R-:W-:Y:S01]  /*1360*/  UIADD3 UR14, UR6, 0x100, URZ ;  /* 0x00000100060e7890 */ /* 0x000fe2000fffe03f */
[----:B------:R-:W-:Y:S01]  /*1370*/  UMOV UR12, UR8 ;  /* 0x00000008000c7c82 */ /* 0x000fe20008000000 */
[----:B------:R-:W-:Y:S01]  /*1380*/  UIADD3 UR22, UR6, 0x180, URZ ;  /* 0x0000018006167890 */ /* 0x000fe2000fffe03f */
[----:B------:R-:W-:Y:S01]  /*1390*/  UMOV UR20, UR8 ;  /* 0x0000000800147c82 */ /* 0x000fe20008000000 */
[----:B------:R-:W-:Y:S01]  /*13a0*/  UMOV UR21, UR9 ;  /* 0x0000000900157c82 */ /* 0x000fe20008000000 */
[----:B------:R-:W-:Y:S01]  /*13b0*/  UMOV UR23, 0x40000040 ;  /* 0x4000004000177882 */ /* 0x000fe20000000000 */
        /* <DEDUP_REMOVED lines=13> */
[----:B------:R-:W-:Y:S01]  /*1490*/  UMOV UR9, 0x40000040 ;  /* 0x4000004000097882 */ /* 0x000fe20000000000 */
[----:B------:R-:W-:-:S02]  /*14a0*/  WARPGROUP.DEPBAR.LE gsb0, 0x0 ;  /* 0x00008000000079c5 */ /* 0x000fc40000010000 */
[----:B------:R-:W-:-:S06]  /*14b0*/  WARPGROUP.ARRIVE ;  /* 0x00000000000079c5 */ /* 0x000fcc0000000000 */
[----:B------:R-:W-:Y:S03]  /*14c0*/  HGMMA.64x16x16.F32 R112, gdesc[UR16], RZ, !UPT, gsb0 ;  /* 0x00200000107079f0 */ /* 0x000fe6000c0008ff */
[----:B------:R-:W-:Y:S02]  /*14d0*/  WARPGROUP.DEPBAR.LE gsb0, 0x0 ;  /* 0x00008000000079c5 */ /* 0x000fe40000010000 */
[----:B------:R-:W-:-:S06]  /*14e0*/  WARPGROUP.ARRIVE ;  /* 0x00000000000079c5 */ /* 0x000fcc0000000000 */
[----:B------:R-:W-:Y:S01]  /*14f0*/  HGMMA.64x16x16.F32 R96, gdesc[UR12], RZ, !UPT, gsb0 ;  /* 0x002000000c6079f0 */ /* 0x000fe2000c0008ff */
[----:B------:R-:W-:-:S07]  /*1500*/  UIADD3 UR12, UR7, 0x2, URZ ;  /* 0x00000002070c7890 */ /* 0x000fce000fffe03f */
[----:B------:R-:W-:Y:S01]  /*1510*/  UMOV UR8, UR12 ;  /* 0x0000000c00087c82 */ /* 0x000fe20008000000 */
[----:B------:R-:W-:Y:S02]  /*1520*/  WARPGROUP.DEPBAR.LE gsb0, 0x0 ;  /* 0x00008000000079c5 */ /* 0x000fe40000010000 */
[----:B------:R-:W-:-:S06]  /*1530*/  WARPGROUP.ARRIVE ;  /* 0x00000000000079c5 */ /* 0x000fcc0000000000 */
[----:B------:R-:W-:Y:S03]  /*1540*/  HGMMA.64x16x16.F32 R80, gdesc[UR20], RZ, !UPT, gsb0 ;  /* 0x00200000145079f0 */ /* 0x000fe6000c0008ff */
        /* <DEDUP_REMOVED lines=8> */
[----:B------:R-:W-:Y:S01]  /*15d0*/  HGMMA.64x16x16.F32 R32, gdesc[UR28], RZ, !UPT, gsb0 ;  /* 0x002000001c2079f0 */ /* 0x000fe2000c0008ff */
[----:B------:R-:W-:Y:S01]  /*15e0*/  UMOV UR28, UR42 ;  /* 0x0000002a001c7c82 */ /* 0x000fe20008000000 */
[----:B------:R-:W-:Y:S01]  /*15f0*/  UMOV UR29, 0x40000040 ;  /* 0x40000040001d7882 */ /* 0x000fe20000000000 */
[----:B------:R-:W-:Y:S01]  /*1600*/  UMOV UR32, UR28 ;  /* 0x0000001c00207c82 */ /* 0x000fe20008000000 */
        /* <DEDUP_REMOVED lines=9> */
[----:B------:R-:W-:Y:S01]  /*16a0*/  UIADD3 UR42, UR7, 0x404, URZ ;  /* 0x00000404072a7890 */ /* 0x000fe2000fffe03f */
[----:B------:R-:W-:-:S02]  /*16b0*/  WARPGROUP.DEPBAR.LE gsb0, 0x0 ;  /* 0x00008000000079c5 */ /* 0x000fc40000010000 */
[----:B------:R-:W-:-:S06]  /*16c0*/  WARPGROUP.ARRIVE ;  /* 0x00000000000079c5 */ /* 0x000fcc0000000000 */
[----:B------:R-:W-:Y:S01]  /*16d0*/  HGMMA.64x16x16.F32 R24, gdesc[UR28], RZ, !UPT, gsb0 ;  /* 0x002000001c1879f0 */ /* 0x000fe2000c0008ff */
[----:B------:R-:W-:Y:S01]  /*16e0*/  UMOV UR30, UR10 ;  /* 0x0000000a001e7c82 */ /* 0x000fe20008000000 */
[----:B------:R-:W-:Y:S01]  /*16f0*/  UMOV UR31, UR11 ;  /* 0x0000000b001f7c82 */ /* 0x000fe20008000000 */
[----:B------:R-:W-:Y:S01]  /*1700*/  UMOV UR11, 0x40000040 ;  /* 0x40000040000b7882 */ /* 0x000fe20000000000 */
[----:B------:R-:W-:Y:S02]  /*1710*/  WARPGROUP.DEPBAR.LE gsb0, 0x0 ;  /* 0x00008000000079c5 */ /* 0x000fe40000010000 */
[----:B------:R-:W-:-:S06]  /*1720*/  WARPGROUP.ARRIVE ;  /* 0x00000000000079c5 */ /* 0x000fcc0000000000 */
[----:B------:R-:W-:Y:S01]  /*1730*/  HGMMA.64x16x16.F32 R40, gdesc[UR32], RZ, !UPT, gsb0 ;  /* 0x00200000202879f0 */ /* 0x000fe2000c0008ff */
[----:B------:R-:W-:Y:S01]  /*1740*/  UIADD3 UR34, UR6, 0x202, URZ ;  /* 0x0000020206227890 */ /* 0x000fe2000fffe03f */
        /* <DEDUP_REMOVED lines=23> */
[----:B------:R-:W-:-:S04]  /*18c0*/  UMOV UR15, 0x40000040 ;  /* 0x40000040000f7882 */ /* 0x000fc80000000000 */
[----:B------:R-:W-:Y:S01]  /*18d0*/  UMOV UR10, UR14 ;  /* 0x0000000e000a7c82 */ /* 0x000fe20008000000 */
[----:B------:R-:W-:Y:S01]  /*18e0*/  UIADD3 UR14, UR6, 0x182, URZ ;  /* 0x00000182060e7890 */ /* 0x000fe2000fffe03f */
        /* <DEDUP_REMOVED lines=16> */
[----:B------:R-:W-:Y:S03]  /*19f0*/  HGMMA.64x16x16.F32 R128, gdesc[UR8], R128, gsb0 ;  /* 0x00200000088079f0 */ /* 0x000fe60008000880 */
        /* <DEDUP_REMOVED lines=8> */
[----:B------:R-:W-:Y:S01]  /*1a80*/  HGMMA.64x16x16.F32 R80, gdesc[UR12], R80, gsb0 ;  /* 0x002000000c5079f0 */ /* 0x000fe20008000850 */
[----:B------:R-:W-:Y:S02]  /*1a90*/  UIADD3 UR12, UR7, 0x402, URZ ;  /* 0x00000402070c7890 */ /* 0x000fe4000fffe03f */
        /* <DEDUP_REMOVED lines=23> */
[----:B------:R-:W-:-:S02]  /*1c10*/  WARPGROUP.DEPBAR.LE gsb0, 0x0 ;  /* 0x00008000000079c5 */ /* 0x000fc40000010000 */
[----:B------:R-:W-:-:S06]  /*1c20*/  WARPGROUP.ARRIVE ;  /* 0x00000000000079c5 */ /* 0x000fcc0000000000 */
[----:B------:R-:W-:Y:S01]  /*1c30*/  HGMMA.64x16x16.F32 R24, gdesc[UR28], R24, gsb0 ;  /* 0x002000001c1879f0 */ /* 0x000fe20008000818 */
[----:B------:R-:W-:Y:S01]  /*1c40*/  UIADD3 UR30, UR6, 0x304, URZ ;  /* 0x00000304061e7890 */ /* 0x000fe2000fffe03f */
[----:B------:R-:W-:Y:S01]  /*1c50*/  UMOV UR31, 0x40000040 ;  /* 0x40000040001f7882 */ /* 0x000fe20000000000 */
[----:B------:R-:W-:Y:S02]  /*1c60*/  WARPGROUP.DEPBAR.LE gsb0, 0x0 ;  /* 0x00008000000079c5 */ /* 0x000fe40000010000 */
        /* <DEDUP_REMOVED lines=12> */
[----:B------:R-:W-:Y:S02]  /*1d30*/  UIADD3 UR12, UR7, 0x4, URZ ;  /* 0x00000004070c7890 */ /* 0x000fe4000fffe03f */
[----:B------:R-:W-:Y:S02]  /*1d40*/  UIADD3 UR13, UR6, 0x4, URZ ;  /* 0x00000004060d7890 */ /* 0x000fe4000fffe03f */
        /* <DEDUP_REMOVED lines=15> */
[----:B------:R-:W-:Y:S01]  /*1e40*/  UMOV UR8, UR12 ;  /* 0x0000000c00087c82 */ /* 0x000fe20008000000 */
[----:B------:R-:W-:Y:S01]  /*1e50*/  UMOV UR9, 0x40000040 ;  /* 0x4000004000097882 */ /* 0x000fe20000000000 */
        /* <DEDUP_REMOVED lines=17> */
[----:B------:R-:W-:Y:S02]  /*1f70*/  UMOV UR9, 0x40000040 ;  /* 0x4000004000097882 */ /* 0x000fe40000000000 */
[----:B------:R-:W-:Y:S02]  /*1f80*/  WARPGROUP.DEPBAR.LE gsb0, 0x0 ;  /* 0x00008000000079c5 */ /* 0x000fe40000010000 */
[----:B------:R-:W-:-:S06]  /*1f90*/  WARPGROUP.ARRIVE ;  /* 0x00000000000079c5 */ /* 0x000fcc0000000000 */
[----:B------:R-:W-:Y:S03]  /*1fa0*/  HGMMA.64x16x16.F32 R112, gdesc[UR16], R112, gsb0 ;  /* 0x00200000107079f0 */ /* 0x000fe60008000870 */
[----:B------:R-:W-:Y:S02]  /*1fb0*/  WARPGROUP.DEPBAR.LE gsb0, 0x0 ;  /* 0x00008000000079c5 */ /* 0x000fe40000010000 */
[----:B------:R-:W-:-:S06]  /*1fc0*/  WARPGROUP.ARRIVE ;  /* 0x00000000000079c5 */ /* 0x000fcc0000000000 */
[----:B------:R-:W-:Y:S01]  /*1fd0*/  HGMMA.64x16x16.F32 R96, gdesc[UR12], R96, gsb0 ;  /* 0x002000000c6079f0 */ /* 0x000fe20008000860 */
[----:B------:R-:W-:-:S07]  /*1fe0*/  UIADD3 UR12, UR7, 0x6, URZ ;  /* 0x00000006070c7890 */ /* 0x000fce000fffe03f */
[----:B------:R-:W-:Y:S01]  /*1ff0*/  UMOV UR8, UR12 ;  /* 0x0000000c00087c82 */ /* 0x000fe20008000000 */
        /* <DEDUP_REMOVED lines=27> */
[----:B------:R-:W-:Y:S01]  /*21b0*/  HGMMA.64x16x16.F32 R24, gdesc[UR28], R24, gsb0 ;  /* 0x002000001c1879f0 */ /* 0x000fe20008000818 */
[----:B------:R-:W-:Y:S01]  /*21c0*/  UMOV UR30, UR10 ;  /* 0x0000000a001e7c82 */ /* 0x000fe20008000000 */
[----:B------:R-:W-:Y:S01]  /*21d0*/  UMOV UR31, UR11 ;  /* 0x0000000b001f7c82 */ /* 0x000fe20008000000 */
[----:B------:R-:W-:Y:S01]  /*21e0*/  UMOV UR11, 0x40000040 ;  /* 0x40000040000b7882 */ /* 0x000fe20000000000 */
[----:B------:R-:W-:Y:S02]  /*21f0*/  WARPGROUP.DEPBAR.LE gsb0, 0x0 ;  /* 0x00008000000079c5 */ /* 0x000fe40000010000 */
[----:B------:R-:W-:-:S06]  /*2200*/  WARPGROUP.ARRIVE ;  /* 0x00000000000079c5 */ /* 0x000fcc0000000000 */
[----:B------:R-:W-:Y:S01]  /*2210*/  HGMMA.64x16x16.F32 R40, gdesc[UR32], R40, gsb0 ;  /* 0x00200000202879f0 */ /* 0x000fe20008000828 */
[----:B------:R-:W-:Y:S01]  /*2220*/  UIADD3 UR34, UR6, 0x206, URZ ;  /* 0x0000020606227890 */ /* 0x000fe2000fffe03f */
        /* <DEDUP_REMOVED lines=268> */
[----:B------:R-:W-:Y:S01]  /*32f0*/  UIADD3 UR14, UR6, 0x404, URZ ;  /* 0x00000404060e7890 */ /* 0x000fe2000fffe03f */
[----:B------:R-:W-:Y:S01]  /*3300*/  UMOV UR15, 0x40000040 ;  /* 0x40000040000f7882 */ /* 0x000fe20000000000 */
[----:B------:R-:W-:Y:S02]  /*3310*/  WARPGROUP.DEPBAR.LE gsb0, 0x0 ;  /* 0x00008000000079c5 */ /* 0x000fe40000010000 */
[----:B------:R-:W-:-:S06]  /*3320*/  WARPGROUP.ARRIVE ;  /* 0x00000000000079c5 */ /* 0x000fcc0000000000 */
[----:B------:R-:W-:Y:S01]  /*3330*/  HGMMA.64x16x16.F32 R88, gdesc[UR20], R88, gsb0 ;  /* 0x00200000145879f0 */ /* 0x000fe20008000858 */
[----:B------:R-:W-:Y:S01]  /*3340*/  UIADD3 UR22, UR6, 0x384, URZ ;  /* 0x0000038406167890 */ /* 0x000fe2000fffe03f */
[----:B------:R-:W-:Y:S01]  /*3350*/  UMOV UR20, UR12 ;  /* 0x0000000c00147c82 */ /* 0x000fe20008000000 */
[----:B------:R-:W-:Y:S01]  /*3360*/  UMOV UR21, 0x40000040 ;  /* 0x4000004000157882 */ /* 0x000fe20000000000 */
        /* <DEDUP_REMOVED lines=28> */
[----:B------:R-:W-:Y:S01]  /*3530*/  HGMMA.64x16x16.F32 R112, gdesc[UR12], R112, gsb0 ;  /* 0x002000000c7079f0 */ /* 0x000fe20008000870 */
[----:B------:R-:W-:Y:S01]  /*3540*/  UIADD3 UR12, UR7, 0x606, URZ ;  /* 0x00000606070c7890 */ /* 0x000fe2000fffe03f */
[----:B------:R-:W-:Y:S01]  /*3550*/  UMOV UR13, 0x40000040 ;  /* 0x40000040000d7882 */ /* 0x000fe20000000000 */
[----:B------:R-:W-:Y:S02]  /*3560*/  WARPGROUP.DEPBAR.LE gsb0, 0x0 ;  /* 0x00008000000079c5 */ /* 0x000fe40000010000 */
[----:B------:R-:W-:-:S06]  /*3570*/  WARPGROUP.ARRIVE ;  /* 0x00000000000079c5 */ /* 0x000fcc0000000000 */
[----:B------:R-:W-:Y:S03]  /*3580*/  HGMMA.64x16x16.F32 R96, gdesc[UR24], R96, gsb0 ;  /* 0x00200000186079f0 */ /* 0x000fe60008000860 */
[----:B------:R-:W-:Y:S02]  /*3590*/  WARPGROUP.DEPBAR.LE gsb0, 0x0 ;  /* 0x00008000000079c5 */ /* 0x000fe40000010000 */
[----:B------:R-:W-:-:S06]  /*35a0*/  WARPGROUP.ARRIVE ;  /* 0x00000000000079c5 */ /* 0x000fcc0000000000 */
[----:B------:R-:W-:Y:S01]  /*35b0*/  HGMMA.64x16x16.F32 R80, gdesc[UR8], R80, gsb0 ;  /* 0x00200000085079f0 */ /* 0x000fe20008000850 */
[----:B------:R-:W-:Y:S02]  /*35c0*/  UIADD3 UR8, UR7, 0xa04, URZ ;  /* 0x00000a0407087890 */ /* 0x000fe4000fffe03f */
[----:B------:R-:W-:Y:S01]  /*35d0*/  UIADD3 UR7, UR7, 0xa06, URZ ;  /* 0x00000a0607077890 */ /* 0x000fe2000fffe03f */
        /* <DEDUP_REMOVED lines=26> */
[----:B------:R-:W-:Y:S01]  /*3780*/  UIADD3 UR14, UR6, 0x386, URZ ;  /* 0x00000386060e7890 */ /* 0x000fe2000fffe03f */
        /* <DEDUP_REMOVED lines=100> */
[----:B------:R-:W-:Y:S05]  /*3dd0*/  @!P1 BRA `(.L_x_18) ;  /* 0x0000002c008c9947 */ /* 0x000fea0003800000 */
[----:B------:R-:W-:Y:S01]  /*3de0*/  UIADD3 UR7, UR37, 0x1, URZ ;  /* 0x0000000125077890 */ /* 0x000fe2000fffe03f */
[----:B------:R-:W-:-:S03]  /*3df0*/  IMAD.MOV.U32 R3, RZ, RZ, R0 ;  /* 0x000000ffff037224 */ /* 0x000fc600078e0000 */
[----:B------:R-:W-:-:S04]  /*3e00*/  UISETP.NE.AND UP0, UPT, UR7, 0x2, UPT ;  /* 0x000000020700788c */ /* 0x000fc8000bf05270 */
[----:B------:R-:W-:Y:S02]  /*3e10*/  USEL UR6, URZ, 0x1, UP0 ;  /* 0x000000013f067887 */ /* 0x000fe40008000000 */
[----:B------:R-:W-:Y:S02]  /*3e20*/  USEL UR7, UR7, URZ, UP0 ;  /* 0x0000003f07077287 */ /* 0x000fe40008000000 */
[----:B------:R-:W-:-:S06]  /*3e30*/  ULOP3.LUT UR6, UR36, UR6, URZ, 0x3c, !UPT ;  /* 0x0000000624067292 */ /* 0x000fcc000f8e3c3f */
[----:B------:R-:W-:Y:S01]  /*3e40*/  IMAD.U32 R6, RZ, RZ, UR6 ;  /* 0x00000006ff067e24 */ /* 0x000fe2000f8e00ff */
[----:B------:R-:W-:-:S06]  /*3e50*/  UMOV UR6, UR37 ;  /* 0x0000002500067c82 */ /* 0x000fcc0008000000 */
.L_x_25:
[----:B------:R-:W-:Y:S05]  /*3e60*/  @!P0 BRA `(.L_x_19) ;  /* 0x0000000000048947 */ /* 0x000fea0003800000 */
[----:B------:R-:W-:Y:S01]  /*3e70*/  BPT.TRAP 0x1 ;  /* 0x000000040000795c */ /* 0x000fe20000300000 */
.L_x_19:
[----:B------:R-:W-:Y:S01]  /*3e80*/  ULEA UR8, UR7, UR39, 0x3 ;  /* 0x0000002707087291 */ /* 0x000fe2000f8e183f */
[----:B01----:R-:W-:-:S08]  /*3e90*/  SHF.L.U32 R4, R6, 0x1f, RZ ;  /* 0x0000001f06047819 */ /* 0x003fd000000006ff */
[----:B------:R0:W1:Y:S01]  /*3ea0*/  SYNCS.PHASECHK.TRANS64.TRYWAIT P1, [UR8], R4 ;  /* 0x00000004ff0075a7 */ /* 0x0000620008020148 */
[----:B------:R-:W-:Y:S05]  /*3eb0*/  @!P0 BRA `(.L_x_20) ;  /* 0x0000000000048947 */ /* 0x000fea0003800000 */
[----:B------:R-:W-:Y:S01]  /*3ec0*/  BPT.TRAP 0x1 ;  /* 0x000000040000795c */ /* 0x000fe20000300000 */
.L_x_20:
[----:B-1----:R-:W-:Y:S05]  /*3ed0*/  @P1 BRA `(.L_x_21) ;  /* 0x0000000000081947 */ /* 0x002fea0003800000 */
[----:B------:R-:W1:Y:S02]  /*3ee0*/  SYNCS.PHASECHK.TRANS64.TRYWAIT P1, [UR8], R4 ;  /* 0x00000004ff0075a7 */ /* 0x000e640008020148 */
[----:B-1----:R-:W-:Y:S05]  /*3ef0*/  @!P1 BRA `(.L_x_22) ;  /* 0x000000b800a49947 */ /* 0x002fea0003800000 */
.L_x_21:
[----:B------:R-:W-:Y:S01]  /*3f00*/  UIMAD UR42, UR7, 0xc00, UR4 ;  /* 0x00000c00072a78a4 */ /* 0x000fe2000f8e0204 */
[----:B------:R-:W-:Y:S01]  /*3f10*/  WARPGROUP.ARRIVE ;  /* 0x00000000000079c5 */ /* 0x000fe20000000000 */
[----:B------:R-:W-:Y:S01]  /*3f20*/  UIMAD UR43, UR7, 0x700, UR5 ;  /* 0x00000700072b78a4 */ /* 0x000fe2000f8e0205 */
[----:B------:R-:W-:Y:S01]  /*3f30*/  UMOV UR9, 0x40000040 ;  /* 0x4000004000097882 */ /* 0x000fe20000000000 */
[----:B------:R-:W-:Y:S02]  /*3f40*/  UMOV UR11, 0x40000040 ;  /* 0x40000040000b7882 */ /* 0x000fe40000000000 */
[----:B------:R-:W-:Y:S01]  /*3f50*/  UIADD3 UR14, UR43, 0x80, URZ ;  /* 0x000000802b0e7890 */ /* 0x000fe2000fffe03f */
[----:B------:R-:W-:Y:S02]  /*3f60*/  UMOV UR8, UR42 ;  /* 0x0000002a00087c82 */ /* 0x000fe40008000000 */
[----:B------:R-:W-:Y:S01]  /*3f70*/  UMOV UR10, UR43 ;  /* 0x0000002b000a7c82 */ /* 0x000fe20008000000 */
[----:B------:R-:W-:Y:S01]  /*3f80*/  UMOV UR12, UR8 ;  /* 0x00000008000c7c82 */ /* 0x000fe20008000000 */
[----:B------:R-:W-:Y:S01]  /*3f90*/  HGMMA.64x16x16.F32 R128, gdesc[UR8], R128, gsb0 ;  /* 0x00200000088079f0 */ /* 0x000fe20008000880 */
        /* <DEDUP_REMOVED lines=22> */
[----:B------:R-:W-:-:S02]  /*4100*/  UIADD3 UR8, UR42, 0x2, URZ ;  /* 0x000000022a087890 */ /* 0x000fc4000fffe03f */
[----:B------:R-:W-:Y:S01]  /*4110*/  UIADD3 UR9, UR43, 0x2, URZ ;  /* 0x000000022b097890 */ /* 0x000fe2000fffe03f */
        /* <DEDUP_REMOVED lines=167> */
[----:B------:R-:W-:Y:S01]  /*4b90*/  UMOV UR14, UR17 ;  /* 0x00000011000e7c82 */ /* 0x000fe20008000000 */
[----:B------:R-:W-:Y:S01]  /*4ba0*/  UMOV UR15, 0x40000040 ;  /* 0x40000040000f7882 */ /* 0x000fe20000000000 */
[----:B------:R-:W-:Y:S01]  /*4bb0*/  UMOV UR17, UR9 ;  /* 0x0000000900117c82 */ /* 0x000fe20008000000 */
        /* <DEDUP_REMOVED lines=409> */
[----:B------:R-:W-:Y:S01]  /*6550*/  UIADD3 UR42, UR42, 0xa06, URZ ;  /* 0x00000a062a2a7890 */ /* 0x000fe2000fffe03f */
        /* <DEDUP_REMOVED lines=88> */
[----:B------:R-:W-:Y:S01]  /*6ae0*/  BPT.TRAP 0x1 ;  /* 0x000000040000795c */ /* 0x000fe20000300000 */
.L_x_23:
[----:B------:R-:W-:Y:S01]  /*6af0*/  ULEA UR8, UR6, UR39, 0x3 ;  /* 0x0000002706087291 */ /* 0x000fe2000f8e183f */
[----:B------:R-:W-:-:S03]  /*6b00*/  ISETP.GT.U32.AND P1, PT, R19, 0x1, PT ;  /* 0x000000011300780c */ /* 0x000fc60003f24070 */
[----:B------:R-:W-:-:S04]  /*6b10*/  UIADD3 UR8, UR8, 0x10, URZ ;  /* 0x0000001008087890 */ /* 0x000fc8000fffe03f */
[----:B------:R-:W-:-:S09]  /*6b20*/  UPRMT UR8, URZ, 0x654, UR8 ;  /* 0x000006543f087896 */ /* 0x000fd20008000008 */
[----:B------:R-:W-:Y:S01]  /*6b30*/  SYNCS.ARRIVE.TRANS64.RED.A1T0 RZ, [UR8], RZ ;  /* 0x000000ffffff79a7 */ /* 0x000fe20008100408 */
[----:B------:R-:W-:Y:S05]  /*6b40*/  @P1 BRA `(.L_x_24) ;  /* 0x0000000000041947 */ /* 0x000fea0003800000 */
[----:B------:R-:W-:Y:S01]  /*6b50*/  BPT.TRAP 0x1 ;  /* 0x000000040000795c */ /* 0x000fe20000300000 */
.L_x_24:
[----:B------:R-:W-:Y:S01]  /*6b60*/  UIADD3 UR7, UR7, 0x1, URZ ;  /* 0x0000000107077890 */ /* 0x000fe2000fffe03f */
[C---:B------:R-:W-:Y:S01]  /*6b70*/  ISETP.GT.AND P1, PT, R3.reuse, 0x1, PT ;  /* 0x000000010300780c */ /* 0x040fe20003f24270 */
[----:B------:R-:W-:Y:S01]  /*6b80*/  UIADD3 UR6, UR6, 0x1, URZ ;  /* 0x0000000106067890 */ /* 0x000fe2000fffe03f */
[----:B------:R-:W-:Y:S01]  /*6b90*/  VIADD R3, R3, 0xffffffff ;  /* 0xffffffff03037836 */ /* 0x000fe20000000000 */
[----:B------:R-:W-:Y:S02]  /*6ba0*/  UISETP.NE.AND UP0, UPT, UR7, 0x2, UPT ;  /* 0x000000020700788c */ /* 0x000fe4000bf05270 */
[----:B------:R-:W-:Y:S02]  /*6bb0*/  UISETP.NE.AND UP1, UPT, UR6, 0x2, UPT ;  /* 0x000000020600788c */ /* 0x000fe4000bf25270 */
[----:B------:R-:W-:Y:S02]  /*6bc0*/  USEL UR8, URZ, 0x1, UP0 ;  /* 0x000000013f087887 */ /* 0x000fe40008000000 */
[----:B------:R-:W-:-:S02]  /*6bd0*/  USEL UR7, UR7, URZ, UP0 ;  /* 0x0000003f07077287 */ /* 0x000fc40008000000 */
[----:B------:R-:W-:Y:S02]  /*6be0*/  USEL UR6, UR6, URZ, UP1 ;  /* 0x0000003f06067287 */ /* 0x000fe40008800000 */
[----:B------:R-:W-:Y:S01]  /*6bf0*/  LOP3.LUT R6, R6, UR8, RZ, 0x3c, !PT ;  /* 0x0000000806067c12 */ /* 0x000fe2000f8e3cff */
[----:B------:R-:W-:Y:S09]  /*6c00*/  @P1 BRA `(.L_x_25) ;  /* 0xffffffd000941947 */ /* 0x000ff2000383ffff */
.L_x_18:
[----:B------:R-:W2:Y:S02]  /*6c10*/  LDC R3, c[0x0][0x28c] ;  /* 0x0000a300ff037b82 */ /* 0x000ea40000000800 */
[----:B--2---:R-:W-:-:S13]  /*6c20*/  ISETP.GE.AND P1, PT, R3, 0x1, PT ;  /* 0x000000010300780c */ /* 0x004fda0003f26270 */
[----:B------:R-:W-:Y:S05]  /*6c30*/  @!P1 BRA `(.L_x_26) ;  /* 0x0000000000309947 */ /* 0x000fea0003800000 */
[----:B------:R-:W-:Y:S05]  /*6c40*/  @!P0 BRA `(.L_x_27) ;  /* 0x0000000000048947 */ /* 0x000fea0003800000 */
[----:B------:R-:W-:Y:S01]  /*6c50*/  BPT.TRAP 0x1 ;  /* 0x000000040000795c */ /* 0x000fe20000300000 */
.L_x_27:
[----:B------:R-:W-:Y:S02]  /*6c60*/  R2UR UR4, R0 ;  /* 0x00000000000472ca */ /* 0x000fe400000e0000 */
[----:B------:R-:W-:-:S11]  /*6c70*/  ISETP.GT.U32.AND P0, PT, R19, 0x1, PT ;  /* 0x000000011300780c */ /* 0x000fd60003f04070 */
[----:B------:R-:W-:-:S04]  /*6c80*/  UIADD3 UR4, UR4, UR37, URZ ;  /* 0x0000002504047290 */ /* 0x000fc8000fffe03f */
[----:B------:R-:W-:-:S04]  /*6c90*/  USHF.L.U32 UR4, UR4, 0x3, URZ ;  /* 0x0000000304047899 */ /* 0x000fc8000800063f */
[----:B------:R-:W-:-:S04]  /*6ca0*/  ULOP3.LUT UR4, UR4, 0x8, URZ, 0xc0, !UPT ;  /* 0x0000000804047892 */ /* 0x000fc8000f8ec03f */
[----:B------:R-:W-:-:S04]  /*6cb0*/  UIADD3 UR4, UR39, 0x10, UR4 ;  /* 0x0000001027047890 */ /* 0x000fc8000fffe004 */
[----:B------:R-:W-:-:S09]  /*6cc0*/  UPRMT UR4, URZ, 0x654, UR4 ;  /* 0x000006543f047896 */ /* 0x000fd20008000004 */
[----:B------:R-:W-:Y:S01]  /*6cd0*/  SYNCS.ARRIVE.TRANS64.RED.A1T0 RZ, [UR4], RZ ;  /* 0x000000ffffff79a7 */ /* 0x000fe20008100404 */
[----:B------:R-:W-:Y:S05]  /*6ce0*/  @P0 BRA `(.L_x_26) ;  /* 0x0000000000040947 */ /* 0x000fea0003800000 */
[----:B------:R-:W-:Y:S01]  /*6cf0*/  BPT.TRAP 0x1 ;  /* 0x000000040000795c */ /* 0x000fe20000300000 */
.L_x_26:
[----:B01----:R-:W0:Y:S01]  /*6d00*/  LDC R5, c[0x0][0x288] ;  /* 0x0000a200ff057b82 */ /* 0x003e220000000800 */
[----:B------:R-:W-:Y:S01]  /*6d10*/  LOP3.LUT R0, R22, 0x1, RZ, 0xc0, !PT ;  /* 0x0000000116007812 */ /* 0x000fe200078ec0ff */
[----:B------:R-:W-:Y:S01]  /*6d20*/  UIADD3 UR37, UR38, UR37, URZ ;  /* 0x0000002526257290 */ /* 0x000fe2000fffe03f */
[----:B------:R-:W-:Y:S01]  /*6d30*/  SHF.R.U32.HI R3, RZ, 0x2, R18 ;  /* 0x00000002ff037819 */ /* 0x000fe20000011612 */
[----:B------:R-:W-:Y:S01]  /*6d40*/  IMAD R139, R139, 0x70, RZ ;  /* 0x000000708b8b7824 */ /* 0x000fe200078e02ff */
[----:B------:R-:W-:Y:S01]  /*6d50*/  LOP3.LUT R4, R18, 0x60, RZ, 0xc0, !PT ;  /* 0x0000006012047812 */ /* 0x000fe200078ec0ff */
[----:B------:R-:W-:Y:S01]  /*6d60*/  IMAD.SHL.U32 R20, R0, 0x40, RZ ;  /* 0x0000004000147824 */ /* 0x000fe200078e00ff */
[----:B------:R-:W-:Y:S01]  /*6d70*/  LOP3.LUT R3, R3, 0x7, RZ, 0xc0, !PT ;  /* 0x0000000703037812 */ /* 0x000fe200078ec0ff */
[----:B------:R-:W-:Y:S01]  /*6d80*/  USHF.R.U32.HI UR4, URZ, 0x1, UR37 ;  /* 0x000000013f047899 */ /* 0x000fe20008011625 */
[----:B------:R-:W-:Y:S01]  /*6d90*/  SHF.R.U32.HI R4, RZ, 0x1, R4 ;  /* 0x00000001ff047819 */ /* 0x000fe20000011604 */
[----:B------:R-:W-:Y:S01]  /*6da0*/  IMAD R6, R136, 0xc0, RZ ;  /* 0x000000c088067824 */ /* 0x000fe200078e02ff */
[--C-:B------:R-:W-:Y:S01]  /*6db0*/  LOP3.LUT R20, R20, 0x40, R3.reuse, 0xe2, !PT ;  /* 0x0000004014147812 */ /* 0x100fe200078ee203 */
[----:B------:R-:W-:Y:S01]  /*6dc0*/  ULOP3.LUT UR4, UR4, 0x1, URZ, 0xc0, !UPT ;  /* 0x0000000104047892 */ /* 0x000fe2000f8ec03f */
[-C--:B------:R-:W-:Y:S01]  /*6dd0*/  IADD3 R3, RZ, -R4.reuse, -R3 ;  /* 0x80000004ff037210 */ /* 0x080fe20007ffe803 */
[----:B------:R-:W-:Y:S01]  /*6de0*/  IMAD.SHL.U32 R10, R18, 0x2, RZ ;  /* 0x00000002120a7824 */ /* 0x000fe200078e00ff */
[----:B------:R-:W-:Y:S01]  /*6df0*/  ULDC UR8, c[0x0][0x284] ;  /* 0x0000a10000087ab9 */ /* 0x000fe20000000800 */
[----:B------:R-:W-:Y:S01]  /*6e00*/  UISETP.GT.U32.AND UP1, UPT, UR37, 0x1, UPT ;  /* 0x000000012500788c */ /* 0x000fe2000bf24070 */
[----:B------:R-:W-:Y:S01]  /*6e10*/  SHF.R.S32.HI R9, RZ, 0x1f, R23 ;  /* 0x0000001fff097819 */ /* 0x000fe20000011417 */
[----:B------:R-:W-:Y:S01]  /*6e20*/  IMAD R3, R0, -0x40, R3 ;  /* 0xffffffc000037824 */ /* 0x000fe200078e0203 */
[----:B------:R-:W-:Y:S01]  /*6e30*/  UISETP.NE.U32.AND UP0, UPT, UR4, 0x1, UPT ;  /* 0x000000010400788c */ /* 0x000fe2000bf05070 */
[----:B------:R-:W-:Y:S01]  /*6e40*/  LOP3.LUT R0, R18, 0x3, RZ, 0xc0, !PT ;  /* 0x0000000312007812 */ /* 0x000fe200078ec0ff */
[----:B------:R-:W-:Y:S01]  /*6e50*/  UISETP.LT.U32.AND UP1, UPT, UR38, 0x2, UP1 ;  /* 0x000000022600788c */ /* 0x000fe20008f21070 */
[C---:B------:R-:W-:Y:S01]  /*6e60*/  LOP3.LUT R10, R139.reuse, 0x6, R10, 0xf8, !PT ;  /* 0x000000068b0a7812 */ /* 0x040fe200078ef80a */
[----:B------:R-:W-:Y:S01]  /*6e70*/  UISETP.GT.U32.AND UP0, UPT, UR38, 0x1, !UP0 ;  /* 0x000000012600788c */ /* 0x000fe2000c704070 */
[----:B0-----:R-:W-:Y:S01]  /*6e80*/  ISETP.GE.AND P0, PT, R139, R5, PT ;  /* 0x000000058b00720c */ /* 0x001fe20003f06270 */
[----:B------:R-:W-:Y:S01]  /*6e90*/  ULDC.64 UR6, c[0x0][0x5d0] ;  /* 0x0001740000067ab9 */ /* 0x000fe20000000a00 */
[----:B------:R-:W-:Y:S01]  /*6ea0*/  IMAD R8, R0, -0x2, R5 ;  /* 0xfffffffe00087824 */ /* 0x000fe200078e0205 */
[----:B------:R-:W-:Y:S01]  /*6eb0*/  SHF.R.S32.HI R11, RZ, 0x1f, R10 ;  /* 0x0000001fff0b7819 */ /* 0x000fe2000001140a */
[----:B------:R-:W-:Y:S01]  /*6ec0*/  IMAD R0, R9, UR6, RZ ;  /* 0x0000000609007c24 */ /* 0x000fe2000f8e02ff */
[----:B------:R-:W-:Y:S01]  /*6ed0*/  ISETP.GE.OR P0, PT, R6, UR8, P0 ;  /* 0x0000000806007c0c */ /* 0x000fe20008706670 */
[----:B------:R-:W-:Y:S01]  /*6ee0*/  USEL UR5, URZ, 0x1, !UP1 ;  /* 0x000000013f057887 */ /* 0x000fe2000c800000 */
[----:B------:R-:W-:Y:S01]  /*6ef0*/  LOP3.LUT R20, R20, R4, RZ, 0xfc, !PT ;  /* 0x0000000414147212 */ /* 0x000fe200078efcff */
[----:B------:R-:W-:Y:S01]  /*6f00*/  USEL UR4, URZ, 0x1, !UP0 ;  /* 0x000000013f047887 */ /* 0x000fe2000c000000 */
[----:B------:R-:W-:Y:S01]  /*6f10*/  IMAD.MOV.U32 R21, RZ, RZ, RZ ;  /* 0x000000ffff157224 */ /* 0x000fe200078e00ff */
[----:B------:R-:W-:Y:S01]  /*6f20*/  ULOP3.LUT UR37, UR37, 0x1, URZ, 0xc0, !UPT ;  /* 0x0000000125257892 */ /* 0x000fe2000f8ec03f */
[C---:B------:R-:W-:Y:S01]  /*6f30*/  IMAD R7, R23.reuse, UR7, R0 ;  /* 0x0000000717077c24 */ /* 0x040fe2000f8e0200 */
[----:B------:R-:W-:Y:S01]  /*6f40*/  IADD3 R0, -R6, UR8, R3 ;  /* 0x0000000806007c10 */ /* 0x000fe2000fffe103 */
[----:B------:R-:W-:Y:S01]  /*6f50*/  IMAD.WIDE.U32 R4, R23, UR6, R10 ;  /* 0x0000000617047c25 */ /* 0x000fe2000f8e000a */
[----:B------:R-:W-:-:S03]  /*6f60*/  ULOP3.LUT UR36, UR4, UR36, UR5, 0x96, !UPT ;  /* 0x0000002404247292 */ /* 0x000fc6000f8e9605 */
[----:B------:R-:W-:-:S04]  /*6f70*/  IMAD.WIDE R20, R136, 0xc0, R20 ;  /* 0x000000c088147825 */ /* 0x000fc800078e0214 */
[----:B------:R-:W-:Y:S02]  /*6f80*/  IMAD.IADD R7, R5, 0x1, R7 ;  /* 0x0000000105077824 */ /* 0x000fe400078e0207 */
[----:B------:R-:W-:Y:S02]  /*6f90*/  IMAD.IADD R3, R8, 0x1, -R139 ;  /* 0x0000000108037824 */ /* 0x000fe400078e0a8b */
[----:B------:R-:W-:Y:S02]  /*6fa0*/  IMAD.MOV.U32 R136, RZ, RZ, -0x1 ;  /* 0xffffffffff887424 */ /* 0x000fe400078e00ff */
[----:B------:R-:W-:Y:S01]  /*6fb0*/  IMAD.MOV.U32 R6, RZ, RZ, R4 ;  /* 0x000000ffff067224 */ /* 0x000fe200078e0004 */
[----:B------:R-:W-:Y:S06]  /*6fc0*/  @P0 BRA `(.L_x_28) ;  /* 0x0000006c003c0947 */ /* 0x000fec0003800000 */
[----:B------:R-:W0:Y:S01]  /*6fd0*/  LDC.64 R4, c[0x0][0x5c8] ;  /* 0x00017200ff047b82 */ /* 0x000e220000000a00 */
[----:B-----5:R-:W-:Y:S01]  /*6fe0*/  FSETP.NEU.AND P2, PT, R138, RZ, PT ;  /* 0x000000ff8a00720b */ /* 0x020fe20003f4d000 */
[----:B------:R-:W-:Y:S01]  /*6ff0*/  BSSY B0, `(.L_x_28) ;  /* 0x00006cc000007945 */ /* 0x000fe20003800000 */
[----:B------:R-:W-:-:S04]  /*7000*/  ISETP.GT.AND P0, PT, R3, RZ, PT ;  /* 0x000000ff0300720c */ /* 0x000fc80003f04270 */
[----:B------:R-:W-:Y:S01]  /*7010*/  ISETP.GT.AND P1, PT, R0, RZ, P0 ;  /* 0x000000ff0000720c */ /* 0x000fe20000724270 */
[-C--:B0-----:R-:W-:Y:S02]  /*7020*/  IMAD R8, R21, R4.reuse, RZ ;  /* 0x0000000415087224 */ /* 0x081fe400078e02ff */
[----:B------:R-:W-:-:S04]  /*7030*/  IMAD.WIDE.U32 R144, R20, R4, R6 ;  /* 0x0000000414907225 */ /* 0x000fc800078e0006 */
[----:B------:R-:W-:-:S04]  /*7040*/  IMAD R7, R20, R5, R8 ;  /* 0x0000000514077224 */ /* 0x000fc800078e0208 */
[----:B------:R-:W-:Y:S01]  /*7050*/  IMAD.IADD R153, R145, 0x1, R7 ;  /* 0x0000000191997824 */ /* 0x000fe200078e0207 */
[----:B------:R-:W-:Y:S06]  /*7060*/  @!P2 BRA `(.L_x_29) ;  /* 0x0000004c0048a947 */ /* 0x000fec0003800000 */
[----:B------:R-:W0:Y:S01]  /*7070*/  LDC.64 R140, c[0x0][0x5b8] ;  /* 0x00016e00ff8c7b82 */ /* 0x000e220000000a00 */
[----:B------:R-:W-:-:S07]  /*7080*/  ULDC.64 UR4, c[0x0][0x5c0] ;  /* 0x0001700000047ab9 */ /* 0x000fce0000000a00 */
[----:B------:R-:W1:Y:S08]  /*7090*/  LDC.64 R142, c[0x0][0x5b0] ;  /* 0x00016c00ff8e7b82 */ /* 0x000e700000000a00 */
[----:B------:R-:W2:Y:S01]  /*70a0*/  LDC.64 R12, c[0x0][0x5a8] ;  /* 0x00016a00ff0c7b82 */ /* 0x000ea20000000a00 */
[-C--:B0-----:R-:W-:Y:S02]  /*70b0*/  IMAD R6, R9, R140.reuse, RZ ;  /* 0x0000008c09067224 */ /* 0x081fe400078e02ff */
[----:B------:R-:W-:-:S04]  /*70c0*/  IMAD.WIDE.U32 R146, R23, R140, R10 ;  /* 0x0000008c17927225 */ /* 0x000fc800078e000a */
[----:B------:R-:W-:Y:S02]  /*70d0*/  IMAD R141, R23, R141, R6 ;  /* 0x0000008d178d7224 */ /* 0x000fe400078e0206 */
[-C--:B-1----:R-:W-:Y:S02]  /*70e0*/  IMAD R139, R21, R142.reuse, RZ ;  /* 0x0000008e158b7224 */ /* 0x082fe400078e02ff */
[----:B------:R-:W-:Y:S02]  /*70f0*/  IMAD.IADD R149, R147, 0x1, R141 ;  /* 0x0000000193957824 */ /* 0x000fe400078e028d */
[----:B------:R-:W-:Y:S02]  /*7100*/  IMAD.MOV.U32 R148, RZ, RZ, R146 ;  /* 0x000000ffff947224 */ /* 0x000fe400078e0092 */
[C---:B------:R-:W-:Y:S02]  /*7110*/  IMAD R139, R20.reuse, R143, R139 ;  /* 0x0000008f148b7224 */ /* 0x040fe400078e028b */
[----:B------:R-:W-:-:S04]  /*7120*/  IMAD.WIDE.U32 R6, R20, R142, R148 ;  /* 0x0000008e14067225 */ /* 0x000fc800078e0094 */
[----:B------:R-:W-:Y:S01]  /*7130*/  IMAD.IADD R7, R7, 0x1, R139 ;  /* 0x0000000107077824 */ /* 0x000fe200078e028b */
[----:B--2---:R-:W-:-:S04]  /*7140*/  LEA R8, P2, R6, R12, 0x1 ;  /* 0x0000000c06087211 */ /* 0x004fc800078408ff */
[----:B------:R-:W-:-:S05]  /*7150*/  LEA.HI.X R9, R6, R13, R7, 0x1, P2 ;  /* 0x0000000d06097211 */ /* 0x000fca00010f0c07 */
[----:B------:R0:W2:Y:S01]  /*7160*/  @P1 LDG.E.LTC128B.U16 R151, desc[UR40][R8.64] ;  /* 0x0000002808971981 */ /* 0x0000a2000c1e1520 */
[----:B------:R-:W-:Y:S01]  /*7170*/  LEA R6, P2, R144, UR4, 0x1 ;  /* 0x0000000490067c11 */ /* 0x000fe2000f8408ff */
[----:B------:R-:W-:Y:S01]  /*7180*/  IMAD.WIDE.U32 R14, R20, R142, R10 ;  /* 0x0000008e140e7225 */ /* 0x000fe200078e000a */
[----:B------:R-:W-:Y:S01]  /*7190*/  ISETP.GT.AND P3, PT, R3, 0x1, PT ;  /* 0x000000010300780c */ /* 0x000fe20003f64270 */
[----:B------:R-:W-:Y:S01]  /*71a0*/  BSSY B1, `(.L_x_30) ;  /* 0x0000011000017945 */ /* 0x000fe20003800000 */
[----:B------:R-:W-:Y:S01]  /*71b0*/  SHF.L.U64.HI R145, R142, 0x3, R143 ;  /* 0x000000038e917819 */ /* 0x000fe2000001028f */
[----:B------:R-:W-:Y:S02]  /*71c0*/  IMAD.IADD R15, R139, 0x1, R15 ;  /* 0x000000018b0f7824 */ /* 0x000fe400078e020f */
[----:B------:R-:W-:-:S04]  /*71d0*/  IMAD.WIDE.U32 R14, R23, R140, R14 ;  /* 0x0000008c170e7225 */ /* 0x000fc800078e000e */
[----:B0-----:R-:W-:Y:S01]  /*71e0*/  IMAD.IADD R9, R141, 0x1, R15 ;  /* 0x000000018d097824 */ /* 0x001fe200078e020f */
[----:B------:R-:W-:-:S04]  /*71f0*/  LEA R8, P4, R14, R12, 0x1 ;  /* 0x0000000c0e087211 */ /* 0x000fc800078808ff */
[----:B------:R-:W-:Y:S01]  /*7200*/  LEA.HI.X R9, R14, R13, R9, 0x1, P4 ;  /* 0x0000000d0e097211 */ /* 0x000fe200020f0c09 */
[----:B--2---:R-:W-:-:S05]  /*7210*/  HADD2.F32 R7, -RZ, R151.H0_H0 ;  /* 0x20000097ff077230 */ /* 0x004fca0000004100 */
[----:B------:R-:W-:-:S04]  /*7220*/  FMUL R7, R7, R138 ;  /* 0x0000008a07077220 */ /* 0x000fc80000400000 */
[----:B------:R-:W-:Y:S01]  /*7230*/  FFMA R128, R128, R137, R7 ;  /* 0x0000008980807223 */ /* 0x000fe20000000007 */
[----:B------:R-:W-:Y:S01]  /*7240*/  LEA.HI.X R7, R144, UR5, R153, 0x1, P2 ;  /* 0x0000000590077c11 */ /* 0x000fe200090f0c99 */
[----:B------:R-:W-:Y:S01]  /*7250*/  IMAD.SHL.U32 R144, R142, 0x8, RZ ;  /* 0x000000088e907824 */ /* 0x000fe200078e00ff */
[----:B------:R-:W-:Y:S02]  /*7260*/  ISETP.GT.AND P2, PT, R0, RZ, P3 ;  /* 0x000000ff0000720c */ /* 0x000fe40001f44270 */
[----:B------:R-:W-:-:S05]  /*7270*/  F2FP.F16.F32.PACK_AB R128, RZ, R128 ;  /* 0x00000080ff80723e */ /* 0x000fca00000000ff */
[----:B------:R0:W-:Y:S06]  /*7280*/  @P1 STG.E.U16 desc[UR40][R6.64], R128 ;  /* 0x0000008006001986 */ /* 0x0001ec000c101528 */
[----:B------:R-:W-:Y:S05]  /*7290*/  @!P2 BRA `(.L_x_31) ;  /* 0x000000000004a947 */ /* 0x000fea0003800000 */
[----:B------:R1:W5:Y:S02]  /*72a0*/  LDG.E.LTC128B.U16 R151, desc[UR40][R8.64+0x2] ;  /* 0x0000022808977981 */ /* 0x000364000c1e1520 */
.L_x_31:
[----:B------:R-:W-:Y:S05]  /*72b0*/  BSYNC B1 ;  /* 0x0000000000017941 */ /* 0x000fea0003800000 */
.L_x_30:
[----:B-----5:R-:W-:Y:S01]  /*72c0*/  HADD2.F32 R15, -RZ, R151.H0_H0 ;  /* 0x20000097ff0f7230 */ /* 0x020fe20000004100 */
[----:B------:R-:W-:Y:S01]  /*72d0*/  ISETP.GT.AND P1, PT, R0, 0x8, P0 ;  /* 0x000000080000780c */ /* 0x000fe20000724270 */
[----:B------:R-:W-:Y:S01]  /*72e0*/  IMAD.WIDE.U32 R156, R20, R142, R144 ;  /* 0x0000008e149c7225 */ /* 0x000fe200078e0090 */
[----:B------:R-:W-:-:S03]  /*72f0*/  PRMT R152, R151, 0x7610, R152 ;  /* 0x0000761097987816 */ /* 0x000fc60000000098 */
[----:B------:R-:W-:Y:S01]  /*7300*/  FMUL R14, R15, R138 ;  /* 0x0000008a0f0e7220 */ /* 0x000fe20000400000 */
[----:B------:R-:W-:Y:S01]  /*7310*/  IMAD.IADD R159, R139, 0x1, R157 ;  /* 0x000000018b9f7824 */ /* 0x000fe200078e029d */
[----:B------:R-:W-:Y:S02]  /*7320*/  IADD3 R15, P4, R146, R156, RZ ;  /* 0x0000009c920f7210 */ /* 0x000fe40007f9e0ff */
[----:B------:R-:W-:-:S03]  /*7330*/  FFMA R129, R129, R137, R14 ;  /* 0x0000008981817223 */ /* 0x000fc6000000000e */
[----:B0-----:R-:W-:Y:S01]  /*7340*/  IMAD.X R128, R159, 0x1, R149, P4 ;  /* 0x000000019f807824 */ /* 0x001fe200020e0695 */
[C---:B------:R-:W-:Y:S02]  /*7350*/  LEA R14, P4, R15.reuse, R12, 0x1 ;  /* 0x0000000c0f0e7211 */ /* 0x040fe400078808ff */
[----:B------:R-:W-:Y:S02]  /*7360*/  F2FP.F16.F32.PACK_AB R129, RZ, R129 ;  /* 0x00000081ff81723e */ /* 0x000fe400000000ff */
[----:B------:R-:W-:Y:S02]  /*7370*/  LEA.HI.X R15, R15, R13, R128, 0x1, P4 ;  /* 0x0000000d0f0f7211 */ /* 0x000fe400020f0c80 */
[----:B------:R-:W-:-:S05]  /*7380*/  PRMT R155, R129, 0x7610, R155 ;  /* 0x00007610819b7816 */ /* 0x000fca000000009b */
[----:B------:R0:W-:Y:S04]  /*7390*/  @P2 STG.E.U16 desc[UR40][R6.64+0x2], R155 ;  /* 0x0000029b06002986 */ /* 0x0001e8000c101528 */
[----:B------:R2:W3:Y:S01]  /*73a0*/  @P1 LDG.E.LTC128B.U16 R152, desc[UR40][R14.64] ;  /* 0x000000280e981981 */ /* 0x0004e2000c1e1520 */
[----:B------:R-:W-:Y:S01]  /*73b0*/  IADD3 R154, P2, R10, R156, RZ ;  /* 0x0000009c0a9a7210 */ /* 0x000fe20007f5e0ff */
[C---:B------:R-:W-:Y:S01]  /*73c0*/  IMAD.SHL.U32 R151, R4.reuse, 0x10, RZ ;  /* 0x0000001004977824 */ /* 0x040fe200078e00ff */
[----:B------:R-:W-:Y:S01]  /*73d0*/  SHF.L.U64.HI R153, R4, 0x4, R5 ;  /* 0x0000000404997819 */ /* 0x000fe20000010205 */
[----:B------:R-:W-:Y:S03]  /*73e0*/  BSSY B1, `(.L_x_32) ;  /* 0x0000010000017945 */ /* 0x000fe60003800000 */
[----:B------:R-:W-:Y:S01]  /*73f0*/  IADD3 R128, P4, R151, R6, RZ ;  /* 0x0000000697807210 */ /* 0x000fe20007f9e0ff */
[----:B0-----:R-:W-:Y:S01]  /*7400*/  IMAD.X R155, R11, 0x1, R159, P2 ;  /* 0x000000010b9b7824 */ /* 0x001fe200010e069f */
[----:B------:R-:W-:Y:S01]  /*7410*/  ISETP.GT.AND P2, PT, R0, 0x8, P3 ;  /* 0x000000080000780c */ /* 0x000fe20001f44270 */
[----:B------:R-:W-:-:S03]  /*7420*/  IMAD.WIDE.U32 R154, R23, R140, R154 ;  /* 0x0000008c179a7225 */ /* 0x000fc600078e009a */
[----:B--2---:R-:W-:Y:S01]  /*7430*/  LEA R14, P5, R154, R12, 0x1 ;  /* 0x0000000c9a0e7211 */ /* 0x004fe200078a08ff */
[----:B---3--:R-:W-:-:S05]  /*7440*/  HADD2.F32 R129, -RZ, R152.H0_H0 ;  /* 0x20000098ff817230 */ /* 0x008fca0000004100 */
[----:B------:R-:W-:-:S04]  /*7450*/  FMUL R129, R129, R138 ;  /* 0x0000008a81817220 */ /* 0x000fc80000400000 */
[----:B------:R-:W-:Y:S01]  /*7460*/  FFMA R129, R130, R137, R129 ;  /* 0x0000008982817223 */ /* 0x000fe20000000081 */
[----:B------:R-:W-:-:S04]  /*7470*/  IMAD.IADD R130, R141, 0x1, R155 ;  /* 0x000000018d827824 */ /* 0x000fc800078e029b */
[----:B------:R-:W-:Y:S01]  /*7480*/  F2FP.F16.F32.PACK_AB R155, RZ, R129 ;  /* 0x00000081ff9b723e */ /* 0x000fe200000000ff */
[----:B------:R-:W-:Y:S01]  /*7490*/  IMAD.X R129, R153, 0x1, R7, P4 ;  /* 0x0000000199817824 */ /* 0x000fe200020e0607 */
[----:B------:R-:W-:-:S04]  /*74a0*/  LEA.HI.X R15, R154, R13, R130, 0x1, P5 ;  /* 0x0000000d9a0f7211 */ /* 0x000fc800028f0c82 */
[----:B------:R0:W-:Y:S01]  /*74b0*/  @P1 STG.E.U16 desc[UR40][R128.64], R155 ;  /* 0x0000009b80001986 */ /* 0x0001e2000c101528 */
[----:B------:R-:W-:Y:S05]  /*74c0*/  @!P2 BRA `(.L_x_33) ;  /* 0x000000000004a947 */ /* 0x000fea0003800000 */
[----:B------:R2:W5:Y:S02]  /*74d0*/  LDG.E.LTC128B.U16 R152, desc[UR40][R14.64+0x2] ;  /* 0x000002280e987981 */ /* 0x000564000c1e1520 */
.L_x_33:
[----:B------:R-:W-:Y:S05]  /*74e0*/  BSYNC B1 ;  /* 0x0000000000017941 */ /* 0x000fea0003800000 */
.L_x_32:
[----:B0----5:R-:W-:Y:S01]  /*74f0*/  HADD2.F32 R155, -RZ, R152.H0_H0 ;  /* 0x20000098ff9b7230 */ /* 0x021fe20000004100 */
[----:B------:R-:W-:Y:S01]  /*7500*/  ISETP.GT.AND P1, PT, R3, 0x8, PT ;  /* 0x000000080300780c */ /* 0x000fe20003f24270 */
[----:B------:R-:W-:Y:S01]  /*7510*/  BSSY B1, `(.L_x_34) ;  /* 0x000000c000017945 */ /* 0x000fe20003800000 */
[----:B------:R-:W-:Y:S02]  /*7520*/  IMAD R157, R143, 0x78, RZ ;  /* 0x000000788f9d7824 */ /* 0x000fe400078e02ff */
[----:B------:R-:W-:Y:S01]  /*7530*/  FMUL R130, R155, R138 ;  /* 0x0000008a9b827220 */ /* 0x000fe20000400000 */
[----:B------:R-:W-:-:S03]  /*7540*/  ISETP.GT.AND P4, PT, R0, RZ, P1 ;  /* 0x000000ff0000720c */ /* 0x000fc60000f84270 */
[----:B------:R-:W-:Y:S01]  /*7550*/  FFMA R130, R131, R137, R130 ;  /* 0x0000008983827223 */ /* 0x000fe20000000082 */
[----:B------:R-:W-:-:S04]  /*7560*/  IMAD.MOV.U32 R131, RZ, RZ, R159 ;  /* 0x000000ffff837224 */ /* 0x000fc800078e009f */
[----:B------:R-:W-:-:S04]  /*7570*/  F2FP.F16.F32.PACK_AB R130, RZ, R130 ;  /* 0x00000082ff82723e */ /* 0x000fc800000000ff */
[----:B------:R-:W-:Y:S01]  /*7580*/  PRMT R154, R130, 0x7610, R154 ;  /* 0x00007610829a7816 */ /* 0x000fe2000000009a */
[----:B------:R-:W-:-:S04]  /*7590*/  IMAD.MOV.U32 R130, RZ, RZ, R156 ;  /* 0x000000ffff827224 */ /* 0x000fc800078e009c */
[----:B------:R0:W-:Y:S01]  /*75a0*/  @P2 STG.E.U16 desc[UR40][R128.64+0x2], R154 ;  /* 0x0000029a80002986 */ /* 0x0001e2000c101528 */
[----:B------:R-:W-:Y:S05]  /*75b0*/  @!P4 BRA `(.L_x_35) ;  /* 0x000000000004c947 */ /* 0x000fea0003800000 */
[----:B------:R3:W5:Y:S02]  /*75c0*/  LDG.E.LTC128B.U16 R152, desc[UR40][R8.64+0x10] ;  /* 0x0000102808987981 */ /* 0x000764000c1e1520 */
.L_x_35:
[----:B------:R-:W-:Y:S05]  /*75d0*/  BSYNC B1 ;  /* 0x0000000000017941 */ /* 0x000fea0003800000 */
.L_x_34:
[----:B-----5:R-:W-:Y:S01]  /*75e0*/  HADD2.F32 R143, -RZ, R152.H0_H0 ;  /* 0x20000098ff8f7230 */ /* 0x020fe20000004100 */
[----:B------:R-:W-:Y:S01]  /*75f0*/  BSSY B1, `(.L_x_36) ;  /* 0x000000d000017945 */ /* 0x000fe20003800000 */
[----:B------:R-:W-:-:S04]  /*7600*/  IMAD.WIDE.U32 R130, R142, 0x78, R130 ;  /* 0x000000788e827825 */ /* 0x000fc800078e0082 */
[----:B------:R-:W-:Y:S01]  /*7610*/  FMUL R143, R143, R138 ;  /* 0x0000008a8f8f7220 */ /* 0x000fe20000400000 */
[----:B------:R-:W-:Y:S01]  /*7620*/  IMAD.IADD R159, R131, 0x1, R157 ;  /* 0x00000001839f7824 */ /* 0x000fe200078e029d */
[----:B0-----:R-:W-:Y:S02]  /*7630*/  IADD3 R154, P2, P5, R146, R130, R144 ;  /* 0x00000082929a7210 */ /* 0x001fe40007d5e090 */
[----:B------:R-:W-:Y:S02]  /*7640*/  FFMA R143, R132, R137, R143 ;  /* 0x00000089848f7223 */ /* 0x000fe4000000008f */
[----:B------:R-:W-:Y:S02]  /*7650*/  IADD3.X R155, R149, R159, R145, P2, P5 ;  /* 0x0000009f959b7210 */ /* 0x000fe400017ea491 */
[----:B------:R-:W-:Y:S02]  /*7660*/  ISETP.GT.AND P2, PT, R3, 0x9, PT ;  /* 0x000000090300780c */ /* 0x000fe40003f44270 */
[----:B------:R-:W-:-:S02]  /*7670*/  F2FP.F16.F32.PACK_AB R143, RZ, R143 ;  /* 0x0000008fff8f723e */ /* 0x000fc400000000ff */
[----:B------:R-:W-:-:S03]  /*7680*/  ISETP.GT.AND P5, PT, R0, RZ, P2 ;  /* 0x000000ff0000720c */ /* 0x000fc600017a4270 */
[----:B------:R0:W-:Y:S10]  /*7690*/  @P4 STG.E.U16 desc[UR40][R6.64+0x10], R143 ;  /* 0x0000108f06004986 */ /* 0x0001f4000c101528 */
[----:B------:R-:W-:Y:S05]  /*76a0*/  @!P5 BRA `(.L_x_37) ;  /* 0x000000000004d947 */ /* 0x000fea0003800000 */
[----:B------:R4:W5:Y:S02]  /*76b0*/  LDG.E.LTC128B.U16 R152, desc[UR40][R8.64+0x12] ;  /* 0x0000122808987981 */ /* 0x000964000c1e1520 */
.L_x_37:
[----:B------:R-:W-:Y:S05]  /*76c0*/  BSYNC B1 ;  /* 0x0000000000017941 */ /* 0x000fea0003800000 */
.L_x_36:
[----:B0----5:R-:W-:Y:S01]  /*76d0*/  HADD2.F32 R143, -RZ, R152.H0_H0 ;  /* 0x20000098ff8f7230 */ /* 0x021fe20000004100 */
[----:B------:R-:W-:Y:S01]  /*76e0*/  ISETP.GT.AND P4, PT, R0, 0x8, P1 ;  /* 0x000000080000780c */ /* 0x000fe20000f84270 */
[----:B------:R-:W-:Y:S03]  /*76f0*/  BSSY B1, `(.L_x_38) ;  /* 0x0000007000017945 */ /* 0x000fe60003800000 */
[----:B------:R-:W-:-:S04]  /*7700*/  FMUL R132, R143, R138 ;  /* 0x0000008a8f847220 */ /* 0x000fc80000400000 */
[----:B------:R-:W-:-:S05]  /*7710*/  FFMA R132, R133, R137, R132 ;  /* 0x0000008985847223 */ /* 0x000fca0000000084 */
[----:B------:R-:W-:-:S05]  /*7720*/  F2FP.F16.F32.PACK_AB R132, RZ, R132 ;  /* 0x00000084ff84723e */ /* 0x000fca00000000ff */
[----:B------:R0:W-:Y:S01]  /*7730*/  @P5 STG.E.U16 desc[UR40][R6.64+0x12], R132 ;  /* 0x0000128406005986 */ /* 0x0001e2000c101528 */
[----:B------:R-:W-:Y:S05]  /*7740*/  @!P4 BRA `(.L_x_39) ;  /* 0x000000000004c947 */ /* 0x000fea0003800000 */
[----:B------:R0:W5:Y:S02]  /*7750*/  LDG.E.LTC128B.U16 R152, desc[UR40][R14.64+0x10] ;  /* 0x000010280e987981 */ /* 0x000164000c1e1520 */
.L_x_39:
[----:B------:R-:W-:Y:S05]  /*7760*/  BSYNC B1 ;  /* 0x0000000000017941 */ /* 0x000fea0003800000 */
.L_x_38:
[----:B-----5:R-:W-:Y:S01]  /*7770*/  HADD2.F32 R133, -RZ, R152.H0_H0 ;  /* 0x20000098ff857230 */ /* 0x020fe20000004100 */
        /* <DEDUP_REMOVED lines=8> */
.L_x_41:
[----:B------:R-:W-:Y:S05]  /*7800*/  BSYNC B1 ;  /* 0x0000000000017941 */ /* 0x000fea0003800000 */
.L_x_40:
[----:B-----5:R-:W-:-:S05]  /*7810*/  HADD2.F32 R131, -RZ, R152.H0_H0 ;  /* 0x20000098ff837230 */ /* 0x020fca0000004100 */
[----:B0-----:R-:W-:Y:S01]  /*7820*/  FMUL R132, R131, R138 ;  /* 0x0000008a83847220 */ /* 0x001fe20000400000 */
[----:B------:R-:W-:-:S03]  /*7830*/  IADD3 R131, P4, R146, R130, RZ ;  /* 0x0000008292837210 */ /* 0x000fc60007f9e0ff */
[----:B------:R-:W-:Y:S02]  /*7840*/  FFMA R132, R135, R137, R132 ;  /* 0x0000008987847223 */ /* 0x000fe40000000084 */
[----:B------:R-:W-:Y:S01]  /*7850*/  IMAD.X R148, R159, 0x1, R149, P4 ;  /* 0x000000019f947824 */ /* 0x000fe200020e0695 */
[C---:B------:R-:W-:Y:S02]  /*7860*/  LEA R130, P4, R131.reuse, R12, 0x1 ;  /* 0x0000000c83827211 */ /* 0x040fe400078808ff */
[----:B------:R-:W-:Y:S02]  /*7870*/  F2FP.F16.F32.PACK_AB R132, RZ, R132 ;  /* 0x00000084ff84723e */ /* 0x000fe400000000ff */
[----:B------:R-:W-:Y:S02]  /*7880*/  LEA.HI.X R131, R131, R13, R148, 0x1, P4 ;  /* 0x0000000d83837211 */ /* 0x000fe400020f0c94 */
[----:B------:R-:W-:-:S05]  /*7890*/  PRMT R133, R132, 0x7610, R133 ;  /* 0x0000761084857816 */ /* 0x000fca0000000085 */
[----:B------:R0:W-:Y:S01]  /*78a0*/  @P5 STG.E.U16 desc[UR40][R128.64+0x12], R133 ;  /* 0x0000128580005986 */ /* 0x0001e2000c101528 */
[----:B------:R-:W-:-:S13]  /*78b0*/  ISETP.GT.AND P5, PT, R0, 0x80, P0 ;  /* 0x000000800000780c */ /* 0x000fda00007a4270 */
[----:B------:R1:W2:Y:S01]  /*78c0*/  @P5 LDG.E.LTC128B.U16 R152, desc[UR40][R130.64] ;  /* 0x0000002882985981 */ /* 0x0002a2000c1e1520 */
[----:B------:R-:W-:Y:S01]  /*78d0*/  IMAD.WIDE.U32 R146, R142, 0x78, R144 ;  /* 0x000000788e927825 */ /* 0x000fe200078e0090 */
[----:B------:R-:W-:Y:S03]  /*78e0*/  BSSY B1, `(.L_x_42) ;  /* 0x0000016000017945 */ /* 0x000fe60003800000 */
[----:B------:R-:W-:Y:S02]  /*78f0*/  IMAD.IADD R149, R157, 0x1, R147 ;  /* 0x000000019d957824 */ /* 0x000fe400078e0293 */
[----:B------:R-:W-:Y:S02]  /*7900*/  IMAD.MOV.U32 R148, RZ, RZ, R146 ;  /* 0x000000ffff947224 */ /* 0x000fe400078e0092 */
[----:B------:R-:W-:Y:S02]  /*7910*/  IMAD R5, R5, 0xf0, RZ ;  /* 0x000000f005057824 */ /* 0x000fe400078e02ff */
[----:B0-----:R-:W-:-:S03]  /*7920*/  IMAD.WIDE.U32 R132, R20, R142, R148 ;  /* 0x0000008e14847225 */ /* 0x001fc600078e0094 */
[----:B------:R-:W-:-:S04]  /*7930*/  IADD3 R134, P4, R10, R132, RZ ;  /* 0x000000840a867210 */ /* 0x000fc80007f9e0ff */
[----:B------:R-:W-:-:S03]  /*7940*/  IADD3.X R135, R11, R139, R133, P4, !PT ;  /* 0x0000008b0b877210 */ /* 0x000fc600027fe485 */
[----:B------:R-:W-:-:S04]  /*7950*/  IMAD.WIDE.U32 R134, R23, R140, R134 ;  /* 0x0000008c17867225 */ /* 0x000fc800078e0086 */
[----:B-1----:R-:W-:Y:S01]  /*7960*/  IMAD.IADD R131, R141, 0x1, R135 ;  /* 0x000000018d837824 */ /* 0x002fe200078e0287 */
[----:B------:R-:W-:-:S04]  /*7970*/  LEA R130, P4, R134, R12, 0x1 ;  /* 0x0000000c86827211 */ /* 0x000fc800078808ff */
[----:B------:R-:W-:Y:S02]  /*7980*/  LEA.HI.X R131, R134, R13, R131, 0x1, P4 ;  /* 0x0000000d86837211 */ /* 0x000fe400020f0c83 */
[----:B------:R-:W-:Y:S01]  /*7990*/  ISETP.GT.AND P4, PT, R0, 0x80, P3 ;  /* 0x000000800000780c */ /* 0x000fe20001f84270 */
[----:B--2---:R-:W-:-:S05]  /*79a0*/  HADD2.F32 R133, -RZ, R152.H0_H0 ;  /* 0x20000098ff857230 */ /* 0x004fca0000004100 */
[----:B------:R-:W-:-:S04]  /*79b0*/  FMUL R133, R133, R138 ;  /* 0x0000008a85857220 */ /* 0x000fc80000400000 */
[----:B------:R-:W-:Y:S01]  /*79c0*/  FFMA R120, R120, R137, R133 ;  /* 0x0000008978787223 */ /* 0x000fe20000000085 */
[----:B------:R-:W-:-:S04]  /*79d0*/  IMAD.WIDE.U32 R132, R4, 0xf0, R128 ;  /* 0x000000f004847825 */ /* 0x000fc800078e0080 */
[----:B------:R-:W-:Y:S01]  /*79e0*/  F2FP.F16.F32.PACK_AB R120, RZ, R120 ;  /* 0x00000078ff78723e */ /* 0x000fe200000000ff */
[----:B------:R-:W-:Y:S02]  /*79f0*/  IMAD.IADD R135, R133, 0x1, R5 ;  /* 0x0000000185877824 */ /* 0x000fe400078e0205 */
[----:B------:R-:W-:-:S05]  /*7a00*/  @P5 IMAD.MOV.U32 R134, RZ, RZ, R132 ;  /* 0x000000ffff865224 */ /* 0x000fca00078e0084 */
[----:B------:R0:W-:Y:S01]  /*7a10*/  @P5 STG.E.U16 desc[UR40][R134.64], R120 ;  /* 0x0000007886005986 */ /* 0x0001e2000c101528 */
[----:B------:R-:W-:Y:S05]  /*7a20*/  @!P4 BRA `(.L_x_43) ;  /* 0x000000000004c947 */ /* 0x000fea0003800000 */
[----:B------:R1:W5:Y:S02]  /*7a30*/  LDG.E.LTC128B.U16 R152, desc[UR40][R130.64+0x2] ;  /* 0x0000022882987981 */ /* 0x000364000c1e1520 */
.L_x_43:
[----:B------:R-:W-:Y:S05]  /*7a40*/  BSYNC B1 ;  /* 0x0000000000017941 */ /* 0x000fea0003800000 */
.L_x_42:
[----:B-----5:R-:W-:Y:S01]  /*7a50*/  HADD2.F32 R21, -RZ, R152.H0_H0 ;  /* 0x20000098ff157230 */ /* 0x020fe20000004100 */
[----:B------:R-:W-:Y:S01]  /*7a60*/  IADD3 R146, P5, R144, R146, RZ ;  /* 0x0000009290927210 */ /* 0x000fe20007fbe0ff */
[----:B------:R-:W-:Y:S01]  /*7a70*/  @P4 IMAD.MOV.U32 R144, RZ, RZ, R132 ;  /* 0x000000ffff904224 */ /* 0x000fe200078e0084 */
[----:B------:R-:W-:Y:S01]  /*7a80*/  ISETP.GT.AND P0, PT, R0, 0x88, P0 ;  /* 0x000000880000780c */ /* 0x000fe20000704270 */
[----:B------:R-:W-:Y:S01]  /*7a90*/  BSSY B1, `(.L_x_44) ;  /* 0x000000e000017945 */ /* 0x000fe20003800000 */
[----:B0-----:R-:W-:Y:S01]  /*7aa0*/  FMUL R120, R21, R138 ;  /* 0x0000008a15787220 */ /* 0x001fe20000400000 */
[----:B------:R-:W-:Y:S02]  /*7ab0*/  IMAD.X R147, R149, 0x1, R145, P5 ;  /* 0x0000000195937824 */ /* 0x000fe400028e0691 */
[----:B------:R-:W-:Y:S02]  /*7ac0*/  @P4 IMAD.MOV.U32 R145, RZ, RZ, R135 ;  /* 0x000000ffff914224 */ /* 0x000fe400078e0087 */
[----:B------:R-:W-:Y:S01]  /*7ad0*/  FFMA R120, R121, R137, R120 ;  /* 0x0000008979787223 */ /* 0x000fe20000000078 */
[----:B------:R-:W-:-:S04]  /*7ae0*/  IMAD.WIDE.U32 R142, R20, R142, R146 ;  /* 0x0000008e148e7225 */ /* 0x000fc800078e0092 */
[----:B------:R-:W-:-:S04]  /*7af0*/  F2FP.F16.F32.PACK_AB R120, RZ, R120 ;  /* 0x00000078ff78723e */ /* 0x000fc800000000ff */
[----:B------:R-:W-:Y:S02]  /*7b00*/  PRMT R21, R120, 0x7610, R21 ;  /* 0x0000761078157816 */ /* 0x000fe40000000015 */
[----:B------:R-:W-:-:S03]  /*7b10*/  IADD3 R120, P5, R10, R142, RZ ;  /* 0x0000008e0a787210 */ /* 0x000fc60007fbe0ff */
[----:B------:R0:W-:Y:S01]  /*7b20*/  @P4 STG.E.U16 desc[UR40][R144.64+0x2], R21 ;  /* 0x0000021590004986 */ /* 0x0001e2000c101528 */
[----:B------:R-:W-:-:S04]  /*7b30*/  LEA R20, P4, R154, R12, 0x1 ;  /* 0x0000000c9a147211 */ /* 0x000fc800078808ff */
[----:B0-----:R-:W-:Y:S01]  /*7b40*/  LEA.HI.X R21, R154, R13, R155, 0x1, P4 ;  /* 0x0000000d9a157211 */ /* 0x001fe200020f0c9b */
[----:B------:R-:W-:Y:S08]  /*7b50*/  @!P0 BRA `(.L_x_45) ;  /* 0x0000000000048947 */ /* 0x000ff00003800000 */
[----:B------:R0:W5:Y:S02]  /*7b60*/  LDG.E.LTC128B.U16 R152, desc[UR40][R20.64] ;  /* 0x0000002814987981 */ /* 0x000164000c1e1520 */
.L_x_45:
[----:B------:R-:W-:Y:S05]  /*7b70*/  BSYNC B1 ;  /* 0x0000000000017941 */ /* 0x000fea0003800000 */
.L_x_44:
[----:B0----5:R-:W-:Y:S01]  /*7b80*/  HADD2.F32 R21, -RZ, R152.H0_H0 ;  /* 0x20000098ff157230 */ /* 0x021fe20000004100 */
[----:B------:R-:W-:Y:S01]  /*7b90*/  IADD3.X R121, R11, R139, R143, P5, !PT ;  /* 0x0000008b0b797210 */ /* 0x000fe20002ffe48f */
[----:B------:R-:W-:Y:S01]  /*7ba0*/  BSSY B1, `(.L_x_46) ;  /* 0x000000e000017945 */ /* 0x000fe20003800000 */
[----:B------:R-:W-:Y:S02]  /*7bb0*/  IADD3 R10, P4, R151, R132, RZ ;  /* 0x00000084970a7210 */ /* 0x000fe40007f9e0ff */
[----:B------:R-:W-:Y:S01]  /*7bc0*/  FMUL R11, R21, R138 ;  /* 0x0000008a150b7220 */ /* 0x000fe20000400000 */
[----:B------:R-:W-:Y:S01]  /*7bd0*/  IMAD.WIDE.U32 R20, R23, R140, R120 ;  /* 0x0000008c17147225 */ /* 0x000fe200078e0078 */
[----:B------:R-:W-:-:S03]  /*7be0*/  ISETP.GT.AND P3, PT, R0, 0x88, P3 ;  /* 0x000000880000780c */ /* 0x000fc60001f64270 */
[----:B------:R-:W-:Y:S01]  /*7bf0*/  FFMA R11, R122, R137, R11 ;  /* 0x000000897a0b7223 */ /* 0x000fe2000000000b */
[----:B------:R-:W-:Y:S01]  /*7c00*/  IMAD.IADD R141, R141, 0x1, R21 ;  /* 0x000000018d8d7824 */ /* 0x000fe200078e0215 */
[----:B------:R-:W-:-:S03]  /*7c10*/  LEA R12, P5, R20, R12, 0x1 ;  /* 0x0000000c140c7211 */ /* 0x000fc600078a08ff */
[----:B------:R-:W-:Y:S01]  /*7c20*/  F2FP.F16.F32.PACK_AB R21, RZ, R11 ;  /* 0x0000000bff15723e */ /* 0x000fe200000000ff */
[----:B------:R-:W-:Y:S01]  /*7c30*/  IMAD.X R11, R135, 0x1, R153, P4 ;  /* 0x00000001870b7824 */ /* 0x000fe200020e0699 */
[----:B------:R-:W-:-:S04]  /*7c40*/  LEA.HI.X R13, R20, R13, R141, 0x1, P5 ;  /* 0x0000000d140d7211 */ /* 0x000fc800028f0c8d */
[----:B------:R0:W-:Y:S01]  /*7c50*/  @P0 STG.E.U16 desc[UR40][R10.64], R21 ;  /* 0x000000150a000986 */ /* 0x0001e2000c101528 */
[----:B------:R-:W-:Y:S05]  /*7c60*/  @!P3 BRA `(.L_x_47) ;  /* 0x000000000004b947 */ /* 0x000fea0003800000 */
[----:B------:R2:W5:Y:S02]  /*7c70*/  LDG.E.LTC128B.U16 R152, desc[UR40][R12.64+0x2] ;  /* 0x000002280c987981 */ /* 0x000564000c1e1520 */
.L_x_47:
[----:B------:R-:W-:Y:S05]  /*7c80*/  BSYNC B1 ;  /* 0x0000000000017941 */ /* 0x000fea0003800000 */
.L_x_46:
        /* <DEDUP_REMOVED lines=9> */
.L_x_49:
[----:B------:R-:W-:Y:S05]  /*7d20*/  BSYNC B1 ;  /* 0x0000000000017941 */ /* 0x000fea0003800000 */
.L_x_48:
[----:B-----5:R-:W-:Y:S01]  /*7d30*/  HADD2.F32 R21, -RZ, R152.H0_H0 ;  /* 0x20000098ff157230 */ /* 0x020fe20000004100 */
[----:B------:R-:W-:Y:S01]  /*7d40*/  ISETP.GT.AND P3, PT, R0, 0x80, P2 ;  /* 0x000000800000780c */ /* 0x000fe20001764270 */
[----:B0-----:R-:W-:Y:S01]  /*7d50*/  @P0 IMAD.MOV.U32 R20, RZ, RZ, R132 ;  /* 0x000000ffff140224 */ /* 0x001fe200078e0084 */
[----:B------:R-:W-:Y:S02]  /*7d60*/  BSSY B1, `(.L_x_50) ;  /* 0x0000009000017945 */ /* 0x000fe40003800000 */
[----:B------:R-:W-:-:S04]  /*7d70*/  FMUL R21, R21, R138 ;  /* 0x0000008a15157220 */ /* 0x000fc80000400000 */
[----:B------:R-:W-:-:S05]  /*7d80*/  FFMA R21, R124, R137, R21 ;  /* 0x000000897c157223 */ /* 0x000fca0000000015 */
[----:B------:R-:W-:-:S04]  /*7d90*/  F2FP.F16.F32.PACK_AB R21, RZ, R21 ;  /* 0x00000015ff15723e */ /* 0x000fc800000000ff */
[----:B------:R-:W-:Y:S01]  /*7da0*/  PRMT R23, R21, 0x7610, R23 ;  /* 0x0000761015177816 */ /* 0x000fe20000000017 */
[----:B------:R-:W-:-:S05]  /*7db0*/  @P0 IMAD.MOV.U32 R21, RZ, RZ, R135 ;  /* 0x000000ffff150224 */ /* 0x000fca00078e0087 */
[----:B------:R0:W-:Y:S01]  /*7dc0*/  @P0 STG.E.U16 desc[UR40][R20.64+0x10], R23 ;  /* 0x0000101714000986 */ /* 0x0001e2000c101528 */
[----:B------:R-:W-:Y:S05]  /*7dd0*/  @!P3 BRA `(.L_x_51) ;  /* 0x000000000004b947 */ /* 0x000fea0003800000 */
[----:B------:R0:W5:Y:S02]  /*7de0*/  LDG.E.LTC128B.U16 R152, desc[UR40][R130.64+0x12] ;  /* 0x0000122882987981 */ /* 0x000164000c1e1520 */
.L_x_51:
[----:B------:R-:W-:Y:S05]  /*7df0*/  BSYNC B1 ;  /* 0x0000000000017941 */ /* 0x000fea0003800000 */
.L_x_50:
[----:B0----5:R-:W-:Y:S01]  /*7e00*/  HADD2.F32 R21, -RZ, R152.H0_H0 ;  /* 0x20000098ff157230 */ /* 0x021fe20000004100 */
[----:B------:R-:W-:Y:S01]  /*7e10*/  ISETP.GT.AND P1, PT, R0, 0x88, P1 ;  /* 0x000000880000780c */ /* 0x000fe20000f24270 */
[----:B------:R-:W-:Y:S01]  /*7e20*/  @P3 IMAD.MOV.U32 R133, RZ, RZ, R135 ;  /* 0x000000ffff853224 */ /* 0x000fe200078e0087 */
[----:B------:R-:W-:Y:S02]  /*7e30*/  BSSY B1, `(.L_x_52) ;  /* 0x0000007000017945 */ /* 0x000fe40003800000 */
[----:B------:R-:W-:-:S04]  /*7e40*/  FMUL R20, R21, R138 ;  /* 0x0000008a15147220 */ /* 0x000fc80000400000 */
[----:B------:R-:W-:-:S05]  /*7e50*/  FFMA R20, R125, R137, R20 ;  /* 0x000000897d147223 */ /* 0x000fca0000000014 */
[----:B------:R-:W-:-:S05]  /*7e60*/  F2FP.F16.F32.PACK_AB R20, RZ, R20 ;  /* 0x00000014ff14723e */ /* 0x000fca00000000ff */
[----:B------:R0:W-:Y:S01]  /*7e70*/  @P3 STG.E.U16 desc[UR40][R132.64+0x12], R20 ;  /* 0x0000121484003986 */ /* 0x0001e2000c101528 */
[----:B------:R-:W-:Y:S05]  /*7e80*/  @!P1 BRA `(.L_x_53) ;  /* 0x0000000000049947 */ /* 0x000fea0003800000 */
[----:B------:R0:W5:Y:S02]  /*7e90*/  LDG.E.LTC128B.U16 R152, desc[UR40][R12.64+0x10] ;  /* 0x000010280c987981 */ /* 0x000164000c1e1520 */
.L_x_53:
[----:B------:R-:W-:Y:S05]  /*7ea0*/  BSYNC B1 ;  /* 0x0000000000017941 */ /* 0x000fea0003800000 */
.L_x_52:
        /* <DEDUP_REMOVED lines=9> */
.L_x_55:
[----:B------:R-:W-:Y:S05]  /*7f40*/  BSYNC B1 ;  /* 0x0000000000017941 */ /* 0x000fea0003800000 */
.L_x_54:
[----:B0----5:R-:W-:Y:S01]  /*7f50*/  HADD2.F32 R21, -RZ, R152.H0_H0 ;  /* 0x20000098ff157230 */ /* 0x021fe20000004100 */
[----:B------:R-:W-:Y:S01]  /*7f60*/  ISETP.GT.AND P3, PT, R3, 0x10, PT ;  /* 0x000000100300780c */ /* 0x000fe20003f64270 */
[----:B------:R-:W-:Y:S03]  /*7f70*/  BSSY B1, `(.L_x_56) ;  /* 0x0000008000017945 */ /* 0x000fe60003800000 */
[----:B------:R-:W-:Y:S01]  /*7f80*/  FMUL R20, R21, R138 ;  /* 0x0000008a15147220 */ /* 0x000fe20000400000 */
[----:B------:R-:W-:-:S03]  /*7f90*/  ISETP.GT.AND P0, PT, R0, RZ, P3 ;  /* 0x000000ff0000720c */ /* 0x000fc60001f04270 */
[----:B------:R-:W-:-:S05]  /*7fa0*/  FFMA R20, R127, R137, R20 ;  /* 0x000000897f147223 */ /* 0x000fca0000000014 */
[----:B------:R-:W-:-:S05]  /*7fb0*/  F2FP.F16.F32.PACK_AB R20, RZ, R20 ;  /* 0x00000014ff14723e */ /* 0x000fca00000000ff */
[----:B------:R0:W-:Y:S01]  /*7fc0*/  @P2 STG.E.U16 desc[UR40][R10.64+0x12], R20 ;  /* 0x000012140a002986 */ /* 0x0001e2000c101528 */
[----:B------:R-:W-:Y:S05]  /*7fd0*/  @!P0 BRA `(.L_x_57) ;  /* 0x0000000000048947 */ /* 0x000fea0003800000 */
[----:B------:R0:W5:Y:S02]  /*7fe0*/  LDG.E.LTC128B.U16 R152, desc[UR40][R8.64+0x20] ;  /* 0x0000202808987981 */ /* 0x000164000c1e1520 */
.L_x_57:
[----:B------:R-:W-:Y:S05]  /*7ff0*/  BSYNC B1 ;  /* 0x0000000000017941 */ /* 0x000fea0003800000 */
.L_x_56:
        /* <DEDUP_REMOVED lines=10> */
.L_x_59:
[----:B------:R-:W-:Y:S05]  /*80a0*/  BSYNC B1 ;  /* 0x0000000000017941 */ /* 0x000fea0003800000 */
.L_x_58:
        /* <DEDUP_REMOVED lines=9> */
.L_x_61:
[----:B------:R-:W-:Y:S05]  /*8140*/  BSYNC B1 ;  /* 0x0000000000017941 */ /* 0x000fea0003800000 */
.L_x_60:
        /* <DEDUP_REMOVED lines=9> */
.L_x_63:
[----:B------:R-:W-:Y:S05]  /*81e0*/  BSYNC B1 ;  /* 0x0000000000017941 */ /* 0x000fea0003800000 */
.L_x_62:
        /* <DEDUP_REMOVED lines=10> */
.L_x_65:
[----:B------:R-:W-:Y:S05]  /*8290*/  BSYNC B1 ;  /* 0x0000000000017941 */ /* 0x000fea0003800000 */
.L_x_64:
[----:B-----5:R-:W-:Y:S01]  /*82a0*/  HADD2.F32 R11, -RZ, R152.H0_H0 ;  /* 0x20000098ff0b7230 */ /* 0x020fe20000004100 */
        /* <DEDUP_REMOVED lines=9> */
.L_x_67:
[----:B------:R-:W-:Y:S05]  /*8340*/  BSYNC B1 ;  /* 0x0000000000017941 */ /* 0x000fea0003800000 */
.L_x_66:
        /* <DEDUP_REMOVED lines=9> */
.L_x_69:
[----:B------:R-:W-:Y:S05]  /*83e0*/  BSYNC B1 ;  /* 0x0000000000017941 */ /* 0x000fea0003800000 */
.L_x_68:
        /* <DEDUP_REMOVED lines=9> */
.L_x_71:
[----:B------:R-:W-:Y:S05]  /*8480*/  BSYNC B1 ;  /* 0x0000000000017941 */ /* 0x000fea0003800000 */
.L_x_70:
        /* <DEDUP_REMOVED lines=9> */
.L_x_73:
[----:B------:R-:W-:Y:S05]  /*8520*/  BSYNC B1 ;  /* 0x0000000000017941 */ /* 0x000fea0003800000 */
.L_x_72:
[----:B-----5:R-:W-:Y:S01]  /*8530*/  HADD2.F32 R11, -RZ, R152.H0_H0 ;  /* 0x20000098ff0b7230 */ /* 0x020fe20000004100 */
[----:B------:R-:W-:Y:S01]  /*8540*/  ISETP.GT.AND P4, PT, R0, 0x80, P2 ;  /* 0x000000800000780c */ /* 0x000fe20001784270 */
[----:B------:R-:W-:Y:S03]  /*8550*/  BSSY B1, `(.L_x_74) ;  /* 0x000000a000017945 */ /* 0x000fe60003800000 */
[----:B------:R-:W-:-:S04]  /*8560*/  FMUL R11, R11, R138 ;  /* 0x0000008a0b0b7220 */ /* 0x000fc80000400000 */
[----:B------:R-:W-:Y:S01]  /*8570*/  FFMA R104, R104, R137, R11 ;  /* 0x0000008968687223 */ /* 0x000fe2000000000b */
[----:B0-----:R-:W-:-:S04]  /*8580*/  IMAD.WIDE.U32 R10, R4, 0xf0, R128 ;  /* 0x000000f0040a7825 */ /* 0x001fc800078e0080 */
[----:B------:R-:W-:Y:S01]  /*8590*/  F2FP.F16.F32.PACK_AB R104, RZ, R104 ;  /* 0x00000068ff68723e */ /* 0x000fe200000000ff */
[----:B------:R-:W-:Y:S02]  /*85a0*/  IMAD.IADD R5, R5, 0x1, R11 ;  /* 0x0000000105057824 */ /* 0x000fe400078e020b */
[----:B------:R-:W-:-:S05]  /*85b0*/  IMAD.MOV.U32 R4, RZ, RZ, R10 ;  /* 0x000000ffff047224 */ /* 0x000fca00078e000a */
[----:B------:R0:W-:Y:S01]  /*85c0*/  @P5 STG.E.U16 desc[UR40][R4.64+0x20], R104 ;  /* 0x0000206804005986 */ /* 0x0001e2000c101528 */
[----:B------:R-:W-:Y:S05]  /*85d0*/  @!P4 BRA `(.L_x_75) ;  /* 0x000000000004c947 */ /* 0x000fea0003800000 */
[----:B------:R0:W5:Y:S02]  /*85e0*/  LDG.E.LTC128B.U16 R152, desc[UR40][R130.64+0x22] ;  /* 0x0000222882987981 */ /* 0x000164000c1e1520 */
.L_x_75:
[----:B------:R-:W-:Y:S05]  /*85f0*/  BSYNC B1 ;  /* 0x0000000000017941 */ /* 0x000fea0003800000 */
.L_x_74:
        /* <DEDUP_REMOVED lines=9> */
.L_x_77:
[----:B------:R-:W-:Y:S05]  /*8690*/  BSYNC B1 ;  /* 0x0000000000017941 */ /* 0x000fea0003800000 */
.L_x_76:
[----:B-----5:R-:W-:Y:S01]  /*86a0*/  HADD2.F32 R11, -RZ, R152.H0_H0 ;  /* 0x20000098ff0b7230 */ /* 0x020fe20000004100 */
[----:B------:R-:W-:Y:S01]  /*86b0*/  IADD3 R10, P4, R151, R10, RZ ;  /* 0x0000000a970a7210 */ /* 0x000fe20007f9e0ff */
[----:B------:R-:W-:Y:S01]  /*86c0*/  BSSY B1, `(.L_x_78) ;  /* 0x0000009000017945 */ /* 0x000fe20003800000 */
[----:B------:R-:W-:Y:S02]  /*86d0*/  ISETP.GT.AND P2, PT, R0, 0x88, P2 ;  /* 0x000000880000780c */ /* 0x000fe40001744270 */
[----:B------:R-:W-:-:S04]  /*86e0*/  FMUL R11, R11, R138 ;  /* 0x0000008a0b0b7220 */ /* 0x000fc80000400000 */
[----:B------:R-:W-:-:S05]  /*86f0*/  FFMA R11, R106, R137, R11 ;  /* 0x000000896a0b7223 */ /* 0x000fca000000000b */
[----:B0-----:R-:W-:Y:S01]  /*8700*/  F2FP.F16.F32.PACK_AB R20, RZ, R11 ;  /* 0x0000000bff14723e */ /* 0x001fe200000000ff */
[----:B------:R-:W-:-:S05]  /*8710*/  IMAD.X R11, R153, 0x1, R5, P4 ;  /* 0x00000001990b7824 */ /* 0x000fca00020e0605 */
[----:B------:R0:W-:Y:S01]  /*8720*/  @P3 STG.E.U16 desc[UR40][R10.64+0x20], R20 ;  /* 0x000020140a003986 */ /* 0x0001e2000c101528 */
[----:B------:R-:W-:Y:S05]  /*8730*/  @!P2 BRA `(.L_x_79) ;  /* 0x000000000004a947 */ /* 0x000fea0003800000 */
[----:B------:R0:W5:Y:S02]  /*8740*/  LDG.E.LTC128B.U16 R152, desc[UR40][R12.64+0x22] ;  /* 0x000022280c987981 */ /* 0x000164000c1e1520 */
.L_x_79:
[----:B------:R-:W-:Y:S05]  /*8750*/  BSYNC B1 ;  /* 0x0000000000017941 */ /* 0x000fea0003800000 */
.L_x_78:
[----:B-----5:R-:W-:Y:S01]  /*8760*/  HADD2.F32 R21, -RZ, R152.H0_H0 ;  /* 0x20000098ff157230 */ /* 0x020fe20000004100 */
[----:B------:R-:W-:Y:S01]  /*8770*/  ISETP.GT.AND P3, PT, R0, 0x80, P1 ;  /* 0x000000800000780c */ /* 0x000fe20000f64270 */
[----:B------:R-:W-:Y:S03]  /*8780*/  BSSY B1, `(.L_x_80) ;  /* 0x0000007000017945 */ /* 0x000fe60003800000 */
[----:B0-----:R-:W-:-:S04]  /*8790*/  FMUL R20, R21, R138 ;  /* 0x0000008a15147220 */ /* 0x001fc80000400000 */
[----:B------:R-:W-:-:S05]  /*87a0*/  FFMA R20, R107, R137, R20 ;  /* 0x000000896b147223 */ /* 0x000fca0000000014 */
[----:B------:R-:W-:-:S05]  /*87b0*/  F2FP.F16.F32.PACK_AB R20, RZ, R20 ;  /* 0x00000014ff14723e */ /* 0x000fca00000000ff */
[----:B------:R0:W-:Y:S01]  /*87c0*/  @P2 STG.E.U16 desc[UR40][R10.64+0x22], R20 ;  /* 0x000022140a002986 */ /* 0x0001e2000c101528 */
[----:B------:R-:W-:Y:S05]  /*87d0*/  @!P3 BRA `(.L_x_81) ;  /* 0x000000000004b947 */ /* 0x000fea0003800000 */
[----:B------:R0:W5:Y:S02]  /*87e0*/  LDG.E.LTC128B.U16 R152, desc[UR40][R130.64+0x30] ;  /* 0x0000302882987981 */ /* 0x000164000c1e1520 */
.L_x_81:
[----:B------:R-:W-:Y:S05]  /*87f0*/  BSYNC B1 ;  /* 0x0000000000017941 */ /* 0x000fea0003800000 */
.L_x_80:
        /* <DEDUP_REMOVED lines=9> */
.L_x_83:
[----:B------:R-:W-:Y:S05]  /*8890*/  BSYNC B1 ;  /* 0x0000000000017941 */ /* 0x000fea0003800000 */
.L_x_82:
        /* <DEDUP_REMOVED lines=9> */
.L_x_85:
[----:B------:R-:W-:Y:S05]  /*8930*/  BSYNC B1 ;  /* 0x0000000000017941 */ /* 0x000fea0003800000 */
.L_x_84:
        /* <DEDUP_REMOVED lines=9> */
.L_x_87:
[----:B------:R-:W-:Y:S05]  /*89d0*/  BSYNC B1 ;  /* 0x0000000000017941 */ /* 0x000fea0003800000 */
.L_x_86:
        /* <DEDUP_REMOVED lines=10> */
.L_x_89:
[----:B------:R-:W-:Y:S05]  /*8a80*/  BSYNC B1 ;  /* 0x0000000000017941 */ /* 0x000fea0003800000 */
.L_x_88:
        /* <DEDUP_REMOVED lines=10> */
.L_x_91:
[----:B------:R-:W-:Y:S05]  /*8b30*/  BSYNC B1 ;  /* 0x0000000000017941 */ /* 0x000fea0003800000 */
.L_x_90:
        /* <DEDUP_REMOVED lines=9> */
.L_x_93:
[----:B------:R-:W-:Y:S05]  /*8bd0*/  BSYNC B1 ;  /* 0x0000000000017941 */ /* 0x000fea0003800000 */
.L_x_92:
        /* <DEDUP_REMOVED lines=9> */
.L_x_95:
[----:B------:R-:W-:Y:S05]  /*8c70*/  BSYNC B1 ;  /* 0x0000000000017941 */ /* 0x000fea0003800000 */
.L_x_94:
        /* <DEDUP_REMOVED lines=10> */
.L_x_97:
[----:B------:R-:W-:Y:S05]  /*8d20*/  BSYNC B1 ;  /* 0x0000000000017941 */ /* 0x000fea0003800000 */
.L_x_96:
        /* <DEDUP_REMOVED lines=10> */
.L_x_99:
[----:B------:R-:W-:Y:S05]  /*8dd0*/  BSYNC B1 ;  /* 0x0000000000017941 */ /* 0x000fea0003800000 */
.L_x_98:
        /* <DEDUP_REMOVED lines=9> */
.L_x_101:
[----:B------:R-:W-:Y:S05]  /*8e70*/  BSYNC B1 ;  /* 0x0000000000017941 */ /* 0x000fea0003800000 */
.L_x_100:
        /* <DEDUP_REMOVED lines=9> */
.L_x_103:
[----:B------:R-:W-:Y:S05]  /*8f10*/  BSYNC B1 ;  /* 0x0000000000017941 */ /* 0x000fea0003800000 */
.L_x_102:
        /* <DEDUP_REMOVED lines=9> */
.L_x_105:
[----:B------:R-:W-:Y:S05]  /*8fb0*/  BSYNC B1 ;  /* 0x0000000000017941 */ /* 0x000fea0003800000 */
.L_x_104:
        /* <DEDUP_REMOVED lines=9> */
.L_x_107:
[----:B------:R-:W-:Y:S05]  /*9050*/  BSYNC B1 ;  /* 0x0000000000017941 */ /* 0x000fea0003800000 */
.L_x_106:
        /* <DEDUP_REMOVED lines=9> */
.L_x_109:
[----:B------:R-:W-:Y:S05]  /*90f0*/  BSYNC B1 ;  /* 0x0000000000017941 */ /* 0x000fea0003800000 */
.L_x_108:
        /* <DEDUP_REMOVED lines=9> */
.L_x_111:
[----:B------:R-:W-:Y:S05]  /*9190*/  BSYNC B1 ;  /* 0x0000000000017941 */ /* 0x000fea0003800000 */
.L_x_110:
        /* <DEDUP_REMOVED lines=9> */
.L_x_113:
[----:B------:R-:W-:Y:S05]  /*9230*/  BSYNC B1 ;  /* 0x0000000000017941 */ /* 0x000fea0003800000 */
.L_x_112:
        /* <DEDUP_REMOVED lines=9> */
.L_x_115:
[----:B------:R-:W-:Y:S05]  /*92d0*/  BSYNC B1 ;  /* 0x0000000000017941 */ /* 0x000fea0003800000 */
.L_x_114:
        /* <DEDUP_REMOVED lines=9> */
.L_x_117:
[----:B------:R-:W-:Y:S05]  /*9370*/  BSYNC B1 ;  /* 0x0000000000017941 */ /* 0x000fea0003800000 */
.L_x_116:
        /* <DEDUP_REMOVED lines=9> */
.L_x_119:
[----:B------:R-:W-:Y:S05]  /*9410*/  BSYNC B1 ;  /* 0x0000000000017941 */ /* 0x000fea0003800000 */
.L_x_118:
        /* <DEDUP_REMOVED lines=10> */
.L_x_121:
[----:B------:R-:W-:Y:S05]  /*94c0*/  BSYNC B1 ;  /* 0x0000000000017941 */ /* 0x000fea0003800000 */
.L_x_120:
        /* <DEDUP_REMOVED lines=10> */
.L_x_123:
[----:B------:R-:W-:Y:S05]  /*9570*/  BSYNC B1 ;  /* 0x0000000000017941 */ /* 0x000fea0003800000 */
.L_x_122:
        /* <DEDUP_REMOVED lines=9> */
.L_x_125:
[----:B------:R-:W-:Y:S05]  /*9610*/  BSYNC B1 ;  /* 0x0000000000017941 */ /* 0x000fea0003800000 */
.L_x_124:
        /* <DEDUP_REMOVED lines=9> */
.L_x_127:
[----:B------:R-:W-:Y:S05]  /*96b0*/  BSYNC B1 ;  /* 0x0000000000017941 */ /* 0x000fea0003800000 */
.L_x_126:
        /* <DEDUP_REMOVED lines=10> */
.L_x_129:
[----:B------:R-:W-:Y:S05]  /*9760*/  BSYNC B1 ;  /* 0x0000000000017941 */ /* 0x000fea0003800000 */
.L_x_128:
        /* <DEDUP_REMOVED lines=10> */
.L_x_131:
[----:B------:R-:W-:Y:S05]  /*9810*/  BSYNC B1 ;  /* 0x0000000000017941 */ /* 0x000fea0003800000 */
.L_x_130:
        /* <DEDUP_REMOVED lines=9> */
.L_x_133:
[----:B------:R-:W-:Y:S05]  /*98b0*/  BSYNC B1 ;  /* 0x0000000000017941 */ /* 0x000fea0003800000 */
.L_x_132:
        /* <DEDUP_REMOVED lines=9> */
.L_x_135:
[----:B------:R-:W-:Y:S05]  /*9950*/  BSYNC B1 ;  /* 0x0000000000017941 */ /* 0x000fea0003800000 */
.L_x_134:
        /* <DEDUP_REMOVED lines=9> */
.L_x_137:
[----:B------:R-:W-:Y:S05]  /*99f0*/  BSYNC B1 ;  /* 0x0000000000017941 */ /* 0x000fea0003800000 */
.L_x_136:
        /* <DEDUP_REMOVED lines=9> */
.L_x_139:
[----:B------:R-:W-:Y:S05]  /*9a90*/  BSYNC B1 ;  /* 0x0000000000017941 */ /* 0x000fea0003800000 */
.L_x_138:
        /* <DEDUP_REMOVED lines=9> */
.L_x_141:
[----:B------:R-:W-:Y:S05]  /*9b30*/  BSYNC B1 ;  /* 0x0000000000017941 */ /* 0x000fea0003800000 */
.L_x_140:
        /* <DEDUP_REMOVED lines=9> */
.L_x_143:
[----:B------:R-:W-:Y:S05]  /*9bd0*/  BSYNC B1 ;  /* 0x0000000000017941 */ /* 0x000fea0003800000 */
.L_x_142:
        /* <DEDUP_REMOVED lines=9> */
.L_x_145:
[----:B------:R-:W-:Y:S05]  /*9c70*/  BSYNC B1 ;  /* 0x0000000000017941 */ /* 0x000fea0003800000 */
.L_x_144:
        /* <DEDUP_REMOVED lines=9> */
.L_x_147:
[----:B------:R-:W-:Y:S05]  /*9d10*/  BSYNC B1 ;  /* 0x0000000000017941 */ /* 0x000fea0003800000 */
.L_x_146:
        /* <DEDUP_REMOVED lines=9> */
.L_x_149:
[----:B------:R-:W-:Y:S05]  /*9db0*/  BSYNC B1 ;  /* 0x0000000000017941 */ /* 0x000fea0003800000 */
.L_x_148:
        /* <DEDUP_REMOVED lines=9> */
.L_x_151:
[----:B------:R-:W-:Y:S05]  /*9e50*/  BSYNC B1 ;  /* 0x0000000000017941 */ /* 0x000fea0003800000 */
.L_x_150:
        /* <DEDUP_REMOVED lines=10> */
.L_x_153:
[----:B------:R-:W-:Y:S05]  /*9f00*/  BSYNC B1 ;  /* 0x0000000000017941 */ /* 0x000fea0003800000 */
.L_x_152:
        /* <DEDUP_REMOVED lines=10> */
.L_x_155:
[----:B------:R-:W-:Y:S05]  /*9fb0*/  BSYNC B1 ;  /* 0x0000000000017941 */ /* 0x000fea0003800000 */
.L_x_154:
        /* <DEDUP_REMOVED lines=9> */
.L_x_157:
[----:B------:R-:W-:Y:S05]  /*a050*/  BSYNC B1 ;  /* 0x0000000000017941 */ /* 0x000fea0003800000 */
.L_x_156:
        /* <DEDUP_REMOVED lines=9> */
.L_x_159:
[----:B------:R-:W-:Y:S05]  /*a0f0*/  BSYNC B1 ;  /* 0x0000000000017941 */ /* 0x000fea0003800000 */
.L_x_158:
        /* <DEDUP_REMOVED lines=10> */
.L_x_161:
[----:B------:R-:W-:Y:S05]  /*a1a0*/  BSYNC B1 ;  /* 0x0000000000017941 */ /* 0x000fea0003800000 */
.L_x_160:
        /* <DEDUP_REMOVED lines=10> */
.L_x_163:
[----:B------:R-:W-:Y:S05]  /*a250*/  BSYNC B1 ;  /* 0x0000000000017941 */ /* 0x000fea0003800000 */
.L_x_162:
        /* <DEDUP_REMOVED lines=9> */
.L_x_165:
[----:B------:R-:W-:Y:S05]  /*a2f0*/  BSYNC B1 ;  /* 0x0000000000017941 */ /* 0x000fea0003800000 */
.L_x_164:
        /* <DEDUP_REMOVED lines=9> */
.L_x_167:
[----:B------:R-:W-:Y:S05]  /*a390*/  BSYNC B1 ;  /* 0x0000000000017941 */ /* 0x000fea0003800000 */
.L_x_166:
        /* <DEDUP_REMOVED lines=9> */
.L_x_169:
[----:B------:R-:W-:Y:S05]  /*a430*/  BSYNC B1 ;  /* 0x0000000000017941 */ /* 0x000fea0003800000 */
.L_x_168:
        /* <DEDUP_REMOVED lines=9> */
.L_x_171:
[----:B------:R-:W-:Y:S05]  /*a4d0*/  BSYNC B1 ;  /* 0x0000000000017941 */ /* 0x000fea0003800000 */
.L_x_170:
        /* <DEDUP_REMOVED lines=9> */
.L_x_173:
[----:B------:R-:W-:Y:S05]  /*a570*/  BSYNC B1 ;  /* 0x0000000000017941 */ /* 0x000fea0003800000 */
.L_x_172:
        /* <DEDUP_REMOVED lines=9> */
.L_x_175:
[----:B------:R-:W-:Y:S05]  /*a610*/  BSYNC B1 ;  /* 0x0000000000017941 */ /* 0x000fea0003800000 */
.L_x_174:
        /* <DEDUP_REMOVED lines=9> */
.L_x_177:
[----:B------:R-:W-:Y:S05]  /*a6b0*/  BSYNC B1 ;  /* 0x0000000000017941 */ /* 0x000fea0003800000 */
.L_x_176:
        /* <DEDUP_REMOVED lines=9> */
.L_x_179:
[----:B------:R-:W-:Y:S05]  /*a750*/  BSYNC B1 ;  /* 0x0000000000017941 */ /* 0x000fea0003800000 */
.L_x_178:
        /* <DEDUP_REMOVED lines=9> */
.L_x_181:
[----:B------:R-:W-:Y:S05]  /*a7f0*/  BSYNC B1 ;  /* 0x0000000000017941 */ /* 0x000fea0003800000 */
.L_x_180:
        /* <DEDUP_REMOVED lines=9> */
.L_x_183:
[----:B------:R-:W-:Y:S05]  /*a890*/  BSYNC B1 ;  /* 0x0000000000017941 */ /* 0x000fea0003800000 */
.L_x_182:
        /* <DEDUP_REMOVED lines=10> */
.L_x_185:
[----:B------:R-:W-:Y:S05]  /*a940*/  BSYNC B1 ;  /* 0x0000000000017941 */ /* 0x000fea0003800000 */
.L_x_184:
        /* <DEDUP_REMOVED lines=10> */
.L_x_187:
[----:B------:R-:W-:Y:S05]  /*a9f0*/  BSYNC B1 ;  /* 0x0000000000017941 */ /* 0x000fea0003800000 */
.L_x_186:
        /* <DEDUP_REMOVED lines=9> */
.L_x_189:
[----:B------:R-:W-:Y:S05]  /*aa90*/  BSYNC B1 ;  /* 0x0000000000017941 */ /* 0x000fea0003800000 */
.L_x_188:
        /* <DEDUP_REMOVED lines=9> */
.L_x_191:
[----:B------:R-:W-:Y:S05]  /*ab30*/  BSYNC B1 ;  /* 0x0000000000017941 */ /* 0x000fea0003800000 */
.L_x_190:
        /* <DEDUP_REMOVED lines=10> */
.L_x_193:
[----:B------:R-:W-:Y:S05]  /*abe0*/  BSYNC B1 ;  /* 0x0000000000017941 */ /* 0x000fea0003800000 */
.L_x_192:
        /* <DEDUP_REMOVED lines=10> */
.L_x_195:
[----:B------:R-:W-:Y:S05]  /*ac90*/  BSYNC B1 ;  /* 0x0000000000017941 */ /* 0x000fea0003800000 */
.L_x_194:
        /* <DEDUP_REMOVED lines=9> */
.L_x_197:
[----:B------:R-:W-:Y:S05]  /*ad30*/  BSYNC B1 ;  /* 0x0000000000017941 */ /* 0x000fea0003800000 */
.L_x_196:
        /* <DEDUP_REMOVED lines=9> */
.L_x_199:
[----:B------:R-:W-:Y:S05]  /*add0*/  BSYNC B1 ;  /* 0x0000000000017941 */ /* 0x000fea0003800000 */
.L_x_198:
        /* <DEDUP_REMOVED lines=9> */
.L_x_201:
[----:B------:R-:W-:Y:S05]  /*ae70*/  BSYNC B1 ;  /* 0x0000000000017941 */ /* 0x000fea0003800000 */
.L_x_200:
        /* <DEDUP_REMOVED lines=9> */
.L_x_203:
[----:B------:R-:W-:Y:S05]  /*af10*/  BSYNC B1 ;  /* 0x0000000000017941 */ /* 0x000fea0003800000 */
.L_x_202:
        /* <DEDUP_REMOVED lines=9> */
.L_x_205:
[----:B------:R-:W-:Y:S05]  /*afb0*/  BSYNC B1 ;  /* 0x0000000000017941 */ /* 0x000fea0003800000 */
.L_x_204:
        /* <DEDUP_REMOVED lines=9> */
.L_x_207:
[----:B------:R-:W-:Y:S05]  /*b050*/  BSYNC B1 ;  /* 0x0000000000017941 */ /* 0x000fea0003800000 */
.L_x_206:
        /* <DEDUP_REMOVED lines=9> */
.L_x_209:
[----:B------:R-:W-:Y:S05]  /*b0f0*/  BSYNC B1 ;  /* 0x0000000000017941 */ /* 0x000fea0003800000 */
.L_x_208:
        /* <DEDUP_REMOVED lines=9> */
.L_x_211:
[----:B------:R-:W-:Y:S05]  /*b190*/  BSYNC B1 ;  /* 0x0000000000017941 */ /* 0x000fea0003800000 */
.L_x_210:
        /* <DEDUP_REMOVED lines=9> */
.L_x_213:
[----:B------:R-:W-:Y:S05]  /*b230*/  BSYNC B1 ;  /* 0x0000000000017941 */ /* 0x000fea0003800000 */
.L_x_212:
        /* <DEDUP_REMOVED lines=9> */
.L_x_215:
[----:B------:R-:W-:Y:S05]  /*b2d0*/  BSYNC B1 ;  /* 0x0000000000017941 */ /* 0x000fea0003800000 */
.L_x_214:
        /* <DEDUP_REMOVED lines=10> */
.L_x_217:
[----:B------:R-:W-:Y:S05]  /*b380*/  BSYNC B1 ;  /* 0x0000000000017941 */ /* 0x000fea0003800000 */
.L_x_216:
        /* <DEDUP_REMOVED lines=10> */
.L_x_219:
[----:B------:R-:W-:Y:S05]  /*b430*/  BSYNC B1 ;  /* 0x0000000000017941 */ /* 0x000fea0003800000 */
.L_x_218:
        /* <DEDUP_REMOVED lines=9> */
.L_x_221:
[----:B------:R-:W-:Y:S05]  /*b4d0*/  BSYNC B1 ;  /* 0x0000000000017941 */ /* 0x000fea0003800000 */
.L_x_220:
        /* <DEDUP_REMOVED lines=9> */
.L_x_223:
[----:B------:R-:W-:Y:S05]  /*b570*/  BSYNC B1 ;  /* 0x0000000000017941 */ /* 0x000fea0003800000 */
.L_x_222:
        /* <DEDUP_REMOVED lines=10> */
.L_x_225:
[----:B------:R-:W-:Y:S05]  /*b620*/  BSYNC B1 ;  /* 0x0000000000017941 */ /* 0x000fea0003800000 */
.L_x_224:
        /* <DEDUP_REMOVED lines=10> */
.L_x_227:
[----:B------:R-:W-:Y:S05]  /*b6d0*/  BSYNC B1 ;  /* 0x0000000000017941 */ /* 0x000fea0003800000 */
.L_x_226:
[----:B-----5:R-:W-:Y:S01]  /*b6e0*/  HADD2.F32 R3, -RZ, R152.H0_H0 ;  /* 0x20000098ff037230 */ /* 0x020fe20000004100 */
[----:B------:R-:W-:Y:S01]  /*b6f0*/  ISETP.GT.AND P5, PT, R0, 0x8, P1 ;  /* 0x000000080000780c */ /* 0x000fe20000fa4270 */
[----:B------:R-:W-:Y:S03]  /*b700*/  BSSY B1, `(.L_x_228) ;  /* 0x0000007000017945 */ /* 0x000fe60003800000 */
[----:B0--34-:R-:W-:-:S04]  /*b710*/  FMUL R8, R3, R138 ;  /* 0x0000008a03087220 */ /* 0x019fc80000400000 */
[----:B------:R-:W-:-:S05]  /*b720*/  FFMA R8, R37, R137, R8 ;  /* 0x0000008925087223 */ /* 0x000fca0000000008 */
[----:B------:R-:W-:-:S05]  /*b730*/  F2FP.F16.F32.PACK_AB R8, RZ, R8 ;  /* 0x00000008ff08723e */ /* 0x000fca00000000ff */
[----:B------:R0:W-:Y:S01]  /*b740*/  @P4 STG.E.U16 desc[UR40][R6.64+0xd2], R8 ;  /* 0x0000d20806004986 */ /* 0x0001e2000c101528 */
[----:B------:R-:W-:Y:S05]  /*b750*/  @!P5 BRA `(.L_x_229) ;  /* 0x000000000004d947 */ /* 0x000fea0003800000 */
[----:B------:R3:W5:Y:S02]  /*b760*/  LDG.E.LTC128B.U16 R152, desc[UR40][R14.64+0xd0] ;  /* 0x0000d0280e987981 */ /* 0x000764000c1e1520 */
.L_x_229:
[----:B------:R-:W-:Y:S05]  /*b770*/  BSYNC B1 ;  /* 0x0000000000017941 */ /* 0x000fea0003800000 */
.L_x_228:
        /* <DEDUP_REMOVED lines=9> */
.L_x_231:
[----:B------:R-:W-:Y:S05]  /*b810*/  BSYNC B1 ;  /* 0x0000000000017941 */ /* 0x000fea0003800000 */
.L_x_230:
[----:B----45:R-:W-:Y:S01]  /*b820*/  HADD2.F32 R3, -RZ, R152.H0_H0 ;  /* 0x20000098ff037230 */ /* 0x030fe20000004100 */
        /* <DEDUP_REMOVED lines=8> */
.L_x_233:
[----:B------:R-:W-:Y:S05]  /*b8b0*/  BSYNC B1 ;  /* 0x0000000000017941 */ /* 0x000fea0003800000 */
.L_x_232:
        /* <DEDUP_REMOVED lines=9> */
.L_x_235:
[----:B------:R-:W-:Y:S05]  /*b950*/  BSYNC B1 ;  /* 0x0000000000017941 */ /* 0x000fea0003800000 */
.L_x_234:
        /* <DEDUP_REMOVED lines=9> */
.L_x_237:
[----:B------:R-:W-:Y:S05]  /*b9f0*/  BSYNC B1 ;  /* 0x0000000000017941 */ /* 0x000fea0003800000 */
.L_x_236:
        /* <DEDUP_REMOVED lines=9> */
.L_x_239:
[----:B------:R-:W-:Y:S05]  /*ba90*/  BSYNC B1 ;  /* 0x0000000000017941 */ /* 0x000fea0003800000 */
.L_x_238:
        /* <DEDUP_REMOVED lines=9> */
.L_x_241:
[----:B------:R-:W-:Y:S05]  /*bb30*/  BSYNC B1 ;  /* 0x0000000000017941 */ /* 0x000fea0003800000 */
.L_x_240:
        /* <DEDUP_REMOVED lines=9> */
.L_x_243:
[----:B------:R-:W-:Y:S05]  /*bbd0*/  BSYNC B1 ;  /* 0x0000000000017941 */ /* 0x000fea0003800000 */
.L_x_242:
        /* <DEDUP_REMOVED lines=9> */
.L_x_245:
[----:B------:R-:W-:Y:S05]  /*bc70*/  BSYNC B1 ;  /* 0x0000000000017941 */ /* 0x000fea0003800000 */
.L_x_244:
        /* <DEDUP_REMOVED lines=9> */
.L_x_247:
[----:B------:R-:W-:Y:S05]  /*bd10*/  BSYNC B1 ;  /* 0x0000000000017941 */ /* 0x000fea0003800000 */
.L_x_246:
[----:B------:R-:W-:Y:S05]  /*bd20*/  @!P0 BRA `(.L_x_248) ;  /* 0x0000001c00e08947 */ /* 0x000fea0003800000 */
[----:B0----5:R-:W-:-:S05]  /*bd30*/  HADD2.F32 R3, -RZ, R152.H0_H0 ;  /* 0x20000098ff037230 */ /* 0x021fca0000004100 */
[----:B------:R-:W-:-:S04]  /*bd40*/  FMUL R0, R3, R138 ;  /* 0x0000008a03007220 */ /* 0x000fc80000400000 */
[----:B------:R-:W-:-:S05]  /*bd50*/  FFMA R0, R31, R137, R0 ;  /* 0x000000891f007223 */ /* 0x000fca0000000000 */
[----:B------:R-:W-:-:S05]  /*bd60*/  F2FP.F16.F32.PACK_AB R0, RZ, R0 ;  /* 0x00000000ff00723e */ /* 0x000fca00000000ff */
[----:B------:R0:W-:Y:S01]  /*bd70*/  STG.E.U16 desc[UR40][R10.64+0xd2], R0 ;  /* 0x0000d2000a007986 */ /* 0x0001e2000c101528 */
[----:B------:R-:W-:Y:S05]  /*bd80*/  BRA `(.L_x_248) ;  /* 0x0000001c00c87947 */ /* 0x000fea0003800000 */
.L_x_29:
[----:B------:R-:W-:Y:S01]  /*bd90*/  ULDC.64 UR4, c[0x0][0x5c0] ;  /* 0x0001700000047ab9 */ /* 0x000fe20000000a00 */
[-C--:B------:R-:W-:Y:S01]  /*bda0*/  FMUL R128, R128, R137.reuse ;  /* 0x0000008980807220 */ /* 0x080fe20000400000 */
[----:B------:R-:W-:Y:S01]  /*bdb0*/  LEA R6, P2, R144, UR4, 0x1 ;  /* 0x0000000490067c11 */ /* 0x000fe2000f8408ff */
[----:B------:R-:W-:Y:S01]  /*bdc0*/  IMAD.SHL.U32 R139, R4, 0x10, RZ ;  /* 0x00000010048b7824 */ /* 0x000fe200078e00ff */
[----:B------:R-:W-:Y:S01]  /*bdd0*/  ISETP.GT.AND P3, PT, R3, 0x1, PT ;  /* 0x000000010300780c */ /* 0x000fe20003f64270 */
[-C--:B------:R-:W-:Y:S01]  /*bde0*/  FMUL R129, R129, R137.reuse ;  /* 0x0000008981817220 */ /* 0x080fe20000400000 */
[----:B------:R-:W-:Y:S01]  /*bdf0*/  F2FP.F16.F32.PACK_AB R128, RZ, R128 ;  /* 0x00000080ff80723e */ /* 0x000fe200000000ff */
[-C--:B------:R-:W-:Y:S01]  /*be00*/  FMUL R131, R131, R137.reuse ;  /* 0x0000008983837220 */ /* 0x080fe20000400000 */
[----:B------:R-:W-:Y:S01]  /*be10*/  LEA.HI.X R7, R144, UR5, R153, 0x1, P2 ;  /* 0x0000000590077c11 */ /* 0x000fe200090f0c99 */
[-C--:B------:R-:W-:Y:S01]  /*be20*/  FMUL R130, R130, R137.reuse ;  /* 0x0000008982827220 */ /* 0x080fe20000400000 */
[----:B------:R-:W-:Y:S01]  /*be30*/  ISETP.GT.AND P2, PT, R0, RZ, P3 ;  /* 0x000000ff0000720c */ /* 0x000fe20001f44270 */
[-C--:B------:R-:W-:Y:S01]  /*be40*/  FMUL R133, R133, R137.reuse ;  /* 0x0000008985857220 */ /* 0x080fe20000400000 */
[----:B------:R-:W-:Y:S01]  /*be50*/  SHF.L.U64.HI R23, R4, 0x4, R5 ;  /* 0x0000000404177819 */ /* 0x000fe20000010205 */
[----:B------:R-:W-:Y:S01]  /*be60*/  @P1 STG.E.U16 desc[UR40][R6.64], R128 ;  /* 0x0000008006001986 */ /* 0x000fe2000c101528 */
[----:B------:R-:W-:Y:S01]  /*be70*/  ISETP.GT.AND P1, PT, R0, 0x8, P3 ;  /* 0x000000080000780c */ /* 0x000fe20001f24270 */
[-C--:B------:R-:W-:Y:S01]  /*be80*/  FMUL R132, R132, R137.reuse ;  /* 0x0000008984847220 */ /* 0x080fe20000400000 */
[----:B------:R-:W-:Y:S01]  /*be90*/  IADD3 R8, P4, R139, R6, RZ ;  /* 0x000000068b087210 */ /* 0x000fe20007f9e0ff */
[----:B------:R-:W-:Y:S01]  /*bea0*/  FMUL R135, R135, R137 ;  /* 0x0000008987877220 */ /* 0x000fe20000400000 */
[----:B------:R-:W-:Y:S01]  /*beb0*/  F2FP.F16.F32.PACK_AB R129, RZ, R129 ;  /* 0x00000081ff81723e */ /* 0x000fe200000000ff */
[----:B------:R-:W-:Y:S01]  /*bec0*/  FMUL R134, R134, R137 ;  /* 0x0000008986867220 */ /* 0x000fe20000400000 */
[----:B------:R-:W-:Y:S01]  /*bed0*/  F2FP.F16.F32.PACK_AB R131, RZ, R131 ;  /* 0x00000083ff83723e */ /* 0x000fe200000000ff */
[----:B------:R-:W-:Y:S01]  /*bee0*/  IMAD.X R9, R23, 0x1, R7, P4 ;  /* 0x0000000117097824 */ /* 0x000fe200020e0607 */
[----:B------:R-:W-:Y:S01]  /*bef0*/  ISETP.GT.AND P5, PT, R0, 0x8, P0 ;  /* 0x000000080000780c */ /* 0x000fe200007a4270 */
[----:B------:R-:W-:Y:S01]  /*bf00*/  @P2 STG.E.U16 desc[UR40][R6.64+0x2], R129 ;  /* 0x0000028106002986 */ /* 0x000fe2000c101528 */
[----:B------:R-:W-:Y:S01]  /*bf10*/  F2FP.F16.F32.PACK_AB R130, RZ, R130 ;  /* 0x00000082ff82723e */ /* 0x000fe200000000ff */
[----:B------:R-:W-:Y:S01]  /*bf20*/  FMUL R120, R120, R137 ;  /* 0x0000008978787220 */ /* 0x000fe20000400000 */
[C---:B------:R-:W-:Y:S01]  /*bf30*/  ISETP.GT.AND P2, PT, R3.reuse, 0x8, PT ;  /* 0x000000080300780c */ /* 0x040fe20003f44270 */
[----:B------:R-:W-:Y:S01]  /*bf40*/  @P1 STG.E.U16 desc[UR40][R8.64+0x2], R131 ;  /* 0x0000028308001986 */ /* 0x000fe2000c101528 */
[----:B------:R-:W-:Y:S01]  /*bf50*/  ISETP.GT.AND P1, PT, R3, 0x9, PT ;  /* 0x000000090300780c */ /* 0x000fe20003f24270 */
[----:B------:R-:W-:Y:S01]  /*bf60*/  IMAD R5, R5, 0xf0, RZ ;  /* 0x000000f005057824 */ /* 0x000fe200078e02ff */
[----:B------:R-:W-:Y:S01]  /*bf70*/  F2FP.F16.F32.PACK_AB R133, RZ, R133 ;  /* 0x00000085ff85723e */ /* 0x000fe200000000ff */
[----:B------:R-:W-:Y:S01]  /*bf80*/  IMAD.WIDE.U32 R10, R4, 0xf0, R8 ;  /* 0x000000f0040a7825 */ /* 0x000fe200078e0008 */
[----:B------:R-:W-:-:S03]  /*bf90*/  ISETP.GT.AND P4, PT, R0, RZ, P1 ;  /* 0x000000ff0000720c */ /* 0x000fc60000f84270 */
[----:B------:R-:W-:Y:S01]  /*bfa0*/  FMUL R121, R121, R137 ;  /* 0x0000008979797220 */ /* 0x000fe20000400000 */
[----:B------:R-:W-:Y:S01]  /*bfb0*/  F2FP.F16.F32.PACK_AB R132, RZ, R132 ;  /* 0x00000084ff84723e */ /* 0x000fe200000000ff */
[----:B------:R-:W-:Y:S01]  /*bfc0*/  @P5 STG.E.U16 desc[UR40][R8.64], R130 ;  /* 0x0000008208005986 */ /* 0x000fe2000c101528 */
[----:B------:R-:W-:Y:S01]  /*bfd0*/  ISETP.GT.AND P5, PT, R0, RZ, P2 ;  /* 0x000000ff0000720c */ /* 0x000fe200017a4270 */
[----:B------:R-:W-:Y:S01]  /*bfe0*/  IMAD.IADD R11, R5, 0x1, R11 ;  /* 0x00000001050b7824 */ /* 0x000fe200078e020b */
[----:B------:R-:W-:Y:S01]  /*bff0*/  F2FP.F16.F32.PACK_AB R135, RZ, R135 ;  /* 0x00000087ff87723e */ /* 0x000fe200000000ff */
[-C--:B------:R-:W-:Y:S01]  /*c000*/  FMUL R122, R122, R137.reuse ;  /* 0x000000897a7a7220 */ /* 0x080fe20000400000 */
[----:B------:R-:W-:Y:S01]  /*c010*/  F2FP.F16.F32.PACK_AB R134, RZ, R134 ;  /* 0x00000086ff86723e */ /* 0x000fe200000000ff */
[-C--:B------:R-:W-:Y:S01]  /*c020*/  FMUL R123, R123, R137.reuse ;  /* 0x000000897b7b7220 */ /* 0x080fe20000400000 */
[----:B------:R-:W-:Y:S01]  /*c030*/  F2FP.F16.F32.PACK_AB R120, RZ, R120 ;  /* 0x00000078ff78723e */ /* 0x000fe200000000ff */
[----:B------:R-:W-:Y:S01]  /*c040*/  FMUL R124, R124, R137 ;  /* 0x000000897c7c7220 */ /* 0x000fe20000400000 */
[----:B------:R-:W-:Y:S01]  /*c050*/  F2FP.F16.F32.PACK_AB R121, RZ, R121 ;  /* 0x00000079ff79723e */ /* 0x000fe200000000ff */
[----:B------:R-:W-:Y:S01]  /*c060*/  @P4 STG.E.U16 desc[UR40][R6.64+0x12], R133 ;  /* 0x0000128506004986 */ /* 0x000fe2000c101528 */
[C---:B------:R-:W-:Y:S01]  /*c070*/  ISETP.GT.AND P4, PT, R0.reuse, 0x8, P1 ;  /* 0x000000080000780c */ /* 0x040fe20000f84270 */
[-C--:B------:R-:W-:Y:S01]  /*c080*/  FMUL R125, R125, R137.reuse ;  /* 0x000000897d7d7220 */ /* 0x080fe20000400000 */
[----:B------:R-:W-:Y:S01]  /*c090*/  F2FP.F16.F32.PACK_AB R122, RZ, R122 ;  /* 0x0000007aff7a723e */ /* 0x000fe200000000ff */
[----:B------:R-:W-:Y:S01]  /*c0a0*/  @P5 STG.E.U16 desc[UR40][R6.64+0x10], R132 ;  /* 0x0000108406005986 */ /* 0x000fe2000c101528 */
[----:B------:R-:W-:Y:S01]  /*c0b0*/  ISETP.GT.AND P5, PT, R0, 0x8, P2 ;  /* 0x000000080000780c */ /* 0x000fe200017a4270 */
[----:B------:R-:W-:Y:S01]  /*c0c0*/  FMUL R126, R126, R137 ;  /* 0x000000897e7e7220 */ /* 0x000fe20000400000 */
[----:B------:R-:W-:Y:S01]  /*c0d0*/  F2FP.F16.F32.PACK_AB R123, RZ, R123 ;  /* 0x0000007bff7b723e */ /* 0x000fe200000000ff */
[-C--:B------:R-:W-:Y:S01]  /*c0e0*/  FMUL R127, R127, R137.reuse ;  /* 0x000000897f7f7220 */ /* 0x080fe20000400000 */
[----:B------:R-:W-:Y:S01]  /*c0f0*/  F2FP.F16.F32.PACK_AB R124, RZ, R124 ;  /* 0x0000007cff7c723e */ /* 0x000fe200000000ff */
[----:B------:R-:W-:Y:S01]  /*c100*/  FMUL R113, R113, R137 ;  /* 0x0000008971717220 */ /* 0x000fe20000400000 */
[----:B------:R-:W-:Y:S01]  /*c110*/  F2FP.F16.F32.PACK_AB R125, RZ, R125 ;  /* 0x0000007dff7d723e */ /* 0x000fe200000000ff */
[-C--:B------:R-:W-:Y:S01]  /*c120*/  FMUL R112, R112, R137.reuse ;  /* 0x0000008970707220 */ /* 0x080fe20000400000 */
[----:B------:R-:W-:Y:S01]  /*c130*/  F2FP.F16.F32.PACK_AB R126, RZ, R126 ;  /* 0x0000007eff7e723e */ /* 0x000fe200000000ff */
[----:B------:R-:W-:Y:S01]  /*c140*/  @P4 STG.E.U16 desc[UR40][R8.64+0x12], R135 ;  /* 0x0000128708004986 */ /* 0x000fe2000c101528 */
[----:B------:R-:W-:Y:S01]  /*c150*/  ISETP.GT.AND P4, PT, R0, 0x80, P0 ;  /* 0x000000800000780c */ /* 0x000fe20000784270 */
[-C--:B------:R-:W-:Y:S01]  /*c160*/  FMUL R114, R114, R137.reuse ;  /* 0x0000008972727220 */ /* 0x080fe20000400000 */
[C---:B------:R-:W-:Y:S01]  /*c170*/  ISETP.GT.AND P0, PT, R0.reuse, 0x88, P0 ;  /* 0x000000880000780c */ /* 0x040fe20000704270 */
[----:B------:R-:W-:Y:S01]  /*c180*/  @P5 STG.E.U16 desc[UR40][R8.64+0x10], R134 ;  /* 0x0000108608005986 */ /* 0x000fe2000c101528 */
[C---:B------:R-:W-:Y:S01]  /*c190*/  ISETP.GT.AND P5, PT, R0.reuse, 0x80, P3 ;  /* 0x000000800000780c */ /* 0x040fe20001fa4270 */
[-C--:B------:R-:W-:Y:S01]  /*c1a0*/  FMUL R115, R115, R137.reuse ;  /* 0x0000008973737220 */ /* 0x080fe20000400000 */
[----:B------:R-:W-:Y:S01]  /*c1b0*/  ISETP.GT.AND P3, PT, R0, 0x88, P3 ;  /* 0x000000880000780c */ /* 0x000fe20001f64270 */
[----:B------:R-:W-:Y:S01]  /*c1c0*/  FMUL R116, R116, R137 ;  /* 0x0000008974747220 */ /* 0x000fe20000400000 */
[----:B------:R-:W-:Y:S01]  /*c1d0*/  F2FP.F16.F32.PACK_AB R127, RZ, R127 ;  /* 0x0000007fff7f723e */ /* 0x000fe200000000ff */
[----:B------:R-:W-:Y:S01]  /*c1e0*/  FMUL R117, R117, R137 ;  /* 0x0000008975757220 */ /* 0x000fe20000400000 */
[----:B------:R-:W-:Y:S01]  /*c1f0*/  F2FP.F16.F32.PACK_AB R113, RZ, R113 ;  /* 0x00000071ff71723e */ /* 0x000fe200000000ff */
[-C--:B------:R-:W-:Y:S01]  /*c200*/  FMUL R118, R118, R137.reuse ;  /* 0x0000008976767220 */ /* 0x080fe20000400000 */
[----:B------:R-:W-:Y:S01]  /*c210*/  F2FP.F16.F32.PACK_AB R112, RZ, R112 ;  /* 0x00000070ff70723e */ /* 0x000fe200000000ff */
[----:B------:R-:W-:Y:S01]  /*c220*/  @P4 STG.E.U16 desc[UR40][R10.64], R120 ;  /* 0x000000780a004986 */ /* 0x000fe2000c101528 */
[----:B------:R-:W-:Y:S01]  /*c230*/  IADD3 R12, P4, R139, R10, RZ ;  /* 0x0000000a8b0c7210 */ /* 0x000fe20007f9e0ff */
[-C--:B------:R-:W-:Y:S01]  /*c240*/  FMUL R119, R119, R137.reuse ;  /* 0x0000008977777220 */ /* 0x080fe20000400000 */
[----:B------:R-:W-:Y:S01]  /*c250*/  F2FP.F16.F32.PACK_AB R114, RZ, R114 ;  /* 0x00000072ff72723e */ /* 0x000fe200000000ff */
[----:B------:R0:W-:Y:S01]  /*c260*/  @P5 STG.E.U16 desc[UR40][R10.64+0x2], R121 ;  /* 0x000002790a005986 */ /* 0x0001e2000c101528 */
[C---:B------:R-:W-:Y:S01]  /*c270*/  ISETP.GT.AND P5, PT, R0.reuse, 0x80, P2 ;  /* 0x000000800000780c */ /* 0x040fe200017a4270 */
[--C-:B------:R-:W-:Y:S01]  /*c280*/  IMAD.X R13, R23, 0x1, R11.reuse, P4 ;  /* 0x00000001170d7824 */ /* 0x100fe200020e060b */
[----:B------:R-:W-:Y:S01]  /*c290*/  ISETP.GT.AND P4, PT, R0, 0x80, P1 ;  /* 0x000000800000780c */ /* 0x000fe20000f84270 */
[-C--:B------:R-:W-:Y:S01]  /*c2a0*/  FMUL R104, R104, R137.reuse ;  /* 0x0000008968687220 */ /* 0x080fe20000400000 */
[----:B------:R-:W-:Y:S01]  /*c2b0*/  ISETP.GT.AND P1, PT, R0, 0x88, P1 ;  /* 0x000000880000780c */ /* 0x000fe20000f24270 */
[-C--:B------:R-:W-:Y:S01]  /*c2c0*/  FMUL R105, R105, R137.reuse ;  /* 0x0000008969697220 */ /* 0x080fe20000400000 */
[----:B------:R-:W-:Y:S01]  /*c2d0*/  @P0 STG.E.U16 desc[UR40][R12.64], R122 ;  /* 0x0000007a0c000986 */ /* 0x000fe2000c101528 */
[----:B------:R-:W-:Y:S01]  /*c2e0*/  ISETP.GT.AND P0, PT, R3, 0x11, PT ;  /* 0x000000110300780c */ /* 0x000fe20003f04270 */
[----:B------:R-:W-:Y:S01]  /*c2f0*/  FMUL R106, R106, R137 ;  /* 0x000000896a6a7220 */ /* 0x000fe20000400000 */
[----:B------:R-:W-:Y:S01]  /*c300*/  F2FP.F16.F32.PACK_AB R115, RZ, R115 ;  /* 0x00000073ff73723e */ /* 0x000fe200000000ff */
[-C--:B------:R-:W-:Y:S01]  /*c310*/  FMUL R107, R107, R137.reuse ;  /* 0x000000896b6b7220 */ /* 0x080fe20000400000 */
[----:B------:R-:W-:Y:S01]  /*c320*/  F2FP.F16.F32.PACK_AB R116, RZ, R116 ;  /* 0x00000074ff74723e */ /* 0x000fe200000000ff */
[----:B------:R-:W-:Y:S01]  /*c330*/  FMUL R108, R108, R137 ;  /* 0x000000896c6c7220 */ /* 0x000fe20000400000 */
[--C-:B------:R-:W-:Y:S01]  /*c340*/  @P5 IMAD.MOV.U32 R14, RZ, RZ, R10.reuse ;  /* 0x000000ffff0e5224 */ /* 0x100fe200078e000a */
[----:B------:R-:W-:Y:S01]  /*c350*/  F2FP.F16.F32.PACK_AB R117, RZ, R117 ;  /* 0x00000075ff75723e */ /* 0x000fe200000000ff */
[--C-:B------:R-:W-:Y:S01]  /*c360*/  @P5 IMAD.MOV.U32 R15, RZ, RZ, R11.reuse ;  /* 0x000000ffff0f5224 */ /* 0x100fe200078e000b */
[----:B------:R-:W-:Y:S01]  /*c370*/  F2FP.F16.F32.PACK_AB R118, RZ, R118 ;  /* 0x00000076ff76723e */ /* 0x000fe200000000ff */
[----:B------:R-:W-:Y:S01]  /*c380*/  @P4 IMAD.MOV.U32 R20, RZ, RZ, R10 ;  /* 0x000000ffff144224 */ /* 0x000fe200078e000a */
[----:B------:R-:W-:Y:S01]  /*c390*/  F2FP.F16.F32.PACK_AB R119, RZ, R119 ;  /* 0x00000077ff77723e */ /* 0x000fe200000000ff */
[----:B------:R-:W-:Y:S01]  /*c3a0*/  @P4 IMAD.MOV.U32 R21, RZ, RZ, R11 ;  /* 0x000000ffff154224 */ /* 0x000fe200078e000b */
[----:B------:R-:W-:Y:S01]  /*c3b0*/  F2FP.F16.F32.PACK_AB R104, RZ, R104 ;  /* 0x00000068ff68723e */ /* 0x000fe200000000ff */
[--C-:B0-----:R-:W-:Y:S01]  /*c3c0*/  @P3 IMAD.MOV.U32 R10, RZ, RZ, R12.reuse ;  /* 0x000000ffff0a3224 */ /* 0x101fe200078e000c */
[----:B------:R-:W-:Y:S01]  /*c3d0*/  F2FP.F16.F32.PACK_AB R105, RZ, R105 ;  /* 0x00000069ff69723e */ /* 0x000fe200000000ff */
[--C-:B------:R-:W-:Y:S01]  /*c3e0*/  @P3 IMAD.MOV.U32 R11, RZ, RZ, R13.reuse ;  /* 0x000000ffff0b3224 */ /* 0x100fe200078e000d */
[----:B------:R-:W-:Y:S01]  /*c3f0*/  F2FP.F16.F32.PACK_AB R106, RZ, R106 ;  /* 0x0000006aff6a723e */ /* 0x000fe200000000ff */
[-C--:B------:R-:W-:Y:S01]  /*c400*/  FMUL R109, R109, R137.reuse ;  /* 0x000000896d6d7220 */ /* 0x080fe20000400000 */
[----:B------:R-:W-:Y:S01]  /*c410*/  FMUL R111, R111, R137 ;  /* 0x000000896f6f7220 */ /* 0x000fe20000400000 */
[----:B------:R-:W-:Y:S01]  /*c420*/  F2FP.F16.F32.PACK_AB R107, RZ, R107 ;  /* 0x0000006bff6b723e */ /* 0x000fe200000000ff */
[----:B------:R0:W-:Y:S01]  /*c430*/  @P3 STG.E.U16 desc[UR40][R10.64+0x2], R123 ;  /* 0x0000027b0a003986 */ /* 0x0001e2000c101528 */
[----:B------:R-:W-:Y:S01]  /*c440*/  ISETP.GT.AND P3, PT, R0, 0x88, P2 ;  /* 0x000000880000780c */ /* 0x000fe20001764270 */
[-C--:B------:R-:W-:Y:S01]  /*c450*/  FMUL R110, R110, R137.reuse ;  /* 0x000000896e6e7220 */ /* 0x080fe20000400000 */
[----:B------:R-:W-:Y:S01]  /*c460*/  ISETP.GT.AND P2, PT, R3, 0x10, PT ;  /* 0x000000100300780c */ /* 0x000fe20003f44270 */
[----:B------:R-:W-:Y:S01]  /*c470*/  @P5 STG.E.U16 desc[UR40][R14.64+0x10], R124 ;  /* 0x0000107c0e005986 */ /* 0x000fe2000c101528 */
[----:B------:R-:W-:Y:S01]  /*c480*/  ISETP.GT.AND P5, PT, R0, RZ, P0 ;  /* 0x000000ff0000720c */ /* 0x000fe200007a4270 */
[-C--:B------:R-:W-:Y:S01]  /*c490*/  FMUL R96, R96, R137.reuse ;  /* 0x0000008960607220 */ /* 0x080fe20000400000 */
[----:B------:R-:W-:Y:S01]  /*c4a0*/  F2FP.F16.F32.PACK_AB R108, RZ, R108 ;  /* 0x0000006cff6c723e */ /* 0x000fe200000000ff */
[----:B------:R-:W-:Y:S01]  /*c4b0*/  @P4 STG.E.U16 desc[UR40][R20.64+0x12], R125 ;  /* 0x0000127d14004986 */ /* 0x000fe2000c101528 */
[----:B------:R-:W-:Y:S01]  /*c4c0*/  ISETP.GT.AND P4, PT, R0, RZ, P2 ;  /* 0x000000ff0000720c */ /* 0x000fe20001784270 */
[----:B------:R-:W-:Y:S01]  /*c4d0*/  FMUL R97, R97, R137 ;  /* 0x0000008961617220 */ /* 0x000fe20000400000 */
[----:B------:R-:W-:Y:S01]  /*c4e0*/  F2FP.F16.F32.PACK_AB R109, RZ, R109 ;  /* 0x0000006dff6d723e */ /* 0x000fe200000000ff */
[----:B------:R-:W-:Y:S01]  /*c4f0*/  FMUL R99, R99, R137 ;  /* 0x0000008963637220 */ /* 0x000fe20000400000 */
[----:B------:R-:W-:Y:S01]  /*c500*/  F2FP.F16.F32.PACK_AB R111, RZ, R111 ;  /* 0x0000006fff6f723e */ /* 0x000fe200000000ff */
[----:B0-----:R-:W-:Y:S01]  /*c510*/  @P3 IMAD.MOV.U32 R10, RZ, RZ, R12 ;  /* 0x000000ffff0a3224 */ /* 0x001fe200078e000c */
[----:B------:R-:W-:Y:S01]  /*c520*/  F2FP.F16.F32.PACK_AB R110, RZ, R110 ;  /* 0x0000006eff6e723e */ /* 0x000fe200000000ff */
[----:B------:R-:W-:-:S02]  /*c530*/  @P3 IMAD.MOV.U32 R11, RZ, RZ, R13 ;  /* 0x000000ffff0b3224 */ /* 0x000fc400078e000d */
[-C--:B------:R-:W-:Y:S01]  /*c540*/  FMUL R98, R98, R137.reuse ;  /* 0x0000008962627220 */ /* 0x080fe20000400000 */
[----:B------:R-:W-:Y:S01]  /*c550*/  F2FP.F16.F32.PACK_AB R96, RZ, R96 ;  /* 0x00000060ff60723e */ /* 0x000fe200000000ff */
[----:B------:R-:W-:Y:S01]  /*c560*/  FMUL R100, R100, R137 ;  /* 0x0000008964647220 */ /* 0x000fe20000400000 */
[----:B------:R-:W-:Y:S01]  /*c570*/  F2FP.F16.F32.PACK_AB R97, RZ, R97 ;  /* 0x00000061ff61723e */ /* 0x000fe200000000ff */
[----:B------:R0:W-:Y:S01]  /*c580*/  @P3 STG.E.U16 desc[UR40][R10.64+0x10], R126 ;  /* 0x0000107e0a003986 */ /* 0x0001e2000c101528 */
[----:B------:R-:W-:Y:S01]  /*c590*/  ISETP.GT.AND P3, PT, R0, 0x8, P2 ;  /* 0x000000080000780c */ /* 0x000fe20001764270 */
[----:B------:R-:W-:Y:S01]  /*c5a0*/  FMUL R101, R101, R137 ;  /* 0x0000008965657220 */ /* 0x000fe20000400000 */
[----:B------:R-:W-:Y:S01]  /*c5b0*/  F2FP.F16.F32.PACK_AB R99, RZ, R99 ;  /* 0x00000063ff63723e */ /* 0x000fe200000000ff */
[----:B------:R1:W-:Y:S01]  /*c5c0*/  @P1 STG.E.U16 desc[UR40][R12.64+0x12], R127 ;  /* 0x0000127f0c001986 */ /* 0x0003e2000c101528 */
[----:B------:R-:W-:Y:S01]  /*c5d0*/  ISETP.GT.AND P1, PT, R3, 0x18, PT ;  /* 0x000000180300780c */ /* 0x000fe20003f24270 */
[-C--:B------:R-:W-:Y:S01]  /*c5e0*/  FMUL R102, R102, R137.reuse ;  /* 0x0000008966667220 */ /* 0x080fe20000400000 */
[----:B------:R-:W-:Y:S01]  /*c5f0*/  F2FP.F16.F32.PACK_AB R98, RZ, R98 ;  /* 0x00000062ff62723e */ /* 0x000fe200000000ff */
[----:B------:R1:W-:Y:S01]  /*c600*/  @P5 STG.E.U16 desc[UR40][R6.64+0x22], R113 ;  /* 0x0000227106005986 */ /* 0x0003e2000c101528 */
[C---:B------:R-:W-:Y:S01]  /*c610*/  ISETP.GT.AND P5, PT, R0.reuse, 0x8, P0 ;  /* 0x000000080000780c */ /* 0x040fe200007a4270 */
[----:B------:R-:W-:Y:S01]  /*c620*/  FMUL R103, R103, R137 ;  /* 0x0000008967677220 */ /* 0x000fe20000400000 */
[----:B------:R-:W-:Y:S01]  /*c630*/  F2FP.F16.F32.PACK_AB R100, RZ, R100 ;  /* 0x00000064ff64723e */ /* 0x000fe200000000ff */
[----:B------:R1:W-:Y:S01]  /*c640*/  @P4 STG.E.U16 desc[UR40][R6.64+0x20], R112 ;  /* 0x0000207006004986 */ /* 0x0003e2000c101528 */
[----:B------:R-:W-:Y:S01]  /*c650*/  ISETP.GT.AND P4, PT, R0, RZ, P1 ;  /* 0x000000ff0000720c */ /* 0x000fe20000f84270 */
[----:B0-----:R-:W-:Y:S01]  /*c660*/  IMAD.WIDE.U32 R10, R4, 0xf0, R8 ;  /* 0x000000f0040a7825 */ /* 0x001fe200078e0008 */
[----:B------:R-:W-:Y:S01]  /*c670*/  F2FP.F16.F32.PACK_AB R101, RZ, R101 ;  /* 0x00000065ff65723e */ /* 0x000fe200000000ff */
[----:B------:R1:W-:Y:S01]  /*c680*/  @P3 STG.E.U16 desc[UR40][R8.64+0x20], R114 ;  /* 0x0000207208003986 */ /* 0x0003e2000c101528 */
[----:B------:R-:W-:Y:S01]  /*c690*/  ISETP.GT.AND P3, PT, R3, 0x19, PT ;  /* 0x000000190300780c */ /* 0x000fe20003f64270 */
[----:B------:R-:W-:Y:S01]  /*c6a0*/  IMAD.IADD R11, R5, 0x1, R11 ;  /* 0x00000001050b7824 */ /* 0x000fe200078e020b */
[----:B------:R-:W-:Y:S01]  /*c6b0*/  F2FP.F16.F32.PACK_AB R102, RZ, R102 ;  /* 0x00000066ff66723e */ /* 0x000fe200000000ff */
[----:B------:R-:W-:Y:S01]  /*c6c0*/  FMUL R88, R88, R137 ;  /* 0x0000008958587220 */ /* 0x000fe20000400000 */
[----:B------:R-:W-:Y:S01]  /*c6d0*/  F2FP.F16.F32.PACK_AB R103, RZ, R103 ;  /* 0x00000067ff67723e */ /* 0x000fe200000000ff */
[----:B------:R1:W-:Y:S01]  /*c6e0*/  @P5 STG.E.U16 desc[UR40][R8.64+0x22], R115 ;  /* 0x0000227308005986 */ /* 0x0003e2000c101528 */
[----:B------:R-:W-:Y:S01]  /*c6f0*/  ISETP.GT.AND P5, PT, R0, RZ, P3 ;  /* 0x000000ff0000720c */ /* 0x000fe20001fa4270 */
[-C--:B------:R-:W-:Y:S01]  /*c700*/  FMUL R89, R89, R137.reuse ;  /* 0x0000008959597220 */ /* 0x080fe20000400000 */
[-C--:B------:R-:W-:Y:S01]  /*c710*/  FMUL R90, R90, R137.reuse ;  /* 0x000000895a5a7220 */ /* 0x080fe20000400000 */
[----:B------:R1:W-:Y:S01]  /*c720*/  @P4 STG.E.U16 desc[UR40][R6.64+0x30], R116 ;  /* 0x0000307406004986 */ /* 0x0003e2000c101528 */
[----:B------:R-:W-:Y:S01]  /*c730*/  ISETP.GT.AND P4, PT, R0, 0x8, P1 ;  /* 0x000000080000780c */ /* 0x000fe20000f84270 */
[-C--:B------:R-:W-:Y:S01]  /*c740*/  FMUL R91, R91, R137.reuse ;  /* 0x000000895b5b7220 */ /* 0x080fe20000400000 */
[----:B------:R-:W-:Y:S01]  /*c750*/  F2FP.F16.F32.PACK_AB R88, RZ, R88 ;  /* 0x00000058ff58723e */ /* 0x000fe200000000ff */
[----:B------:R-:W-:Y:S01]  /*c760*/  FMUL R93, R93, R137 ;  /* 0x000000895d5d7220 */ /* 0x000fe20000400000 */
[----:B------:R-:W-:Y:S01]  /*c770*/  F2FP.F16.F32.PACK_AB R89, RZ, R89 ;  /* 0x00000059ff59723e */ /* 0x000fe200000000ff */
[-C--:B------:R-:W-:Y:S01]  /*c780*/  FMUL R92, R92, R137.reuse ;  /* 0x000000895c5c7220 */ /* 0x080fe20000400000 */
[----:B------:R-:W-:Y:S01]  /*c790*/  F2FP.F16.F32.PACK_AB R90, RZ, R90 ;  /* 0x0000005aff5a723e */ /* 0x000fe200000000ff */
[----:B------:R-:W-:Y:S01]  /*c7a0*/  FMUL R94, R94, R137 ;  /* 0x000000895e5e7220 */ /* 0x000fe20000400000 */
[----:B------:R-:W-:Y:S01]  /*c7b0*/  F2FP.F16.F32.PACK_AB R91, RZ, R91 ;  /* 0x0000005bff5b723e */ /* 0x000fe200000000ff */
[----:B------:R1:W-:Y:S01]  /*c7c0*/  @P5 STG.E.U16 desc[UR40][R6.64+0x32], R117 ;  /* 0x0000327506005986 */ /* 0x0003e2000c101528 */
[C---:B------:R-:W-:Y:S01]  /*c7d0*/  ISETP.GT.AND P5, PT, R0.reuse, 0x8, P3 ;  /* 0x000000080000780c */ /* 0x040fe20001fa4270 */
[----:B------:R-:W-:Y:S01]  /*c7e0*/  FMUL R95, R95, R137 ;  /* 0x000000895f5f7220 */ /* 0x000fe20000400000 */
[----:B------:R-:W-:Y:S01]  /*c7f0*/  F2FP.F16.F32.PACK_AB R93, RZ, R93 ;  /* 0x0000005dff5d723e */ /* 0x000fe200000000ff */
[----:B------:R1:W-:Y:S01]  /*c800*/  @P4 STG.E.U16 desc[UR40][R8.64+0x30], R118 ;  /* 0x0000307608004986 */ /* 0x0003e2000c101528 */
[----:B------:R-:W-:Y:S01]  /*c810*/  ISETP.GT.AND P4, PT, R0, 0x80, P2 ;  /* 0x000000800000780c */ /* 0x000fe20001784270 */
[-C--:B------:R-:W-:Y:S01]  /*c820*/  FMUL R80, R80, R137.reuse ;  /* 0x0000008950507220 */ /* 0x080fe20000400000 */
[----:B------:R-:W-:Y:S01]  /*c830*/  ISETP.GT.AND P2, PT, R0, 0x88, P2 ;  /* 0x000000880000780c */ /* 0x000fe20001744270 */
[-C--:B------:R-:W-:Y:S01]  /*c840*/  FMUL R81, R81, R137.reuse ;  /* 0x0000008951517220 */ /* 0x080fe20000400000 */
[----:B------:R-:W-:Y:S01]  /*c850*/  F2FP.F16.F32.PACK_AB R92, RZ, R92 ;  /* 0x0000005cff5c723e */ /* 0x000fe200000000ff */
[-C--:B------:R-:W-:Y:S01]  /*c860*/  FMUL R83, R83, R137.reuse ;  /* 0x0000008953537220 */ /* 0x080fe20000400000 */
[----:B------:R-:W-:Y:S01]  /*c870*/  F2FP.F16.F32.PACK_AB R94, RZ, R94 ;  /* 0x0000005eff5e723e */ /* 0x000fe200000000ff */
[----:B------:R-:W-:Y:S01]  /*c880*/  FMUL R82, R82, R137 ;  /* 0x0000008952527220 */ /* 0x000fe20000400000 */
[----:B------:R-:W-:Y:S01]  /*c890*/  F2FP.F16.F32.PACK_AB R95, RZ, R95 ;  /* 0x0000005fff5f723e */ /* 0x000fe200000000ff */
[----:B------:R1:W-:Y:S01]  /*c8a0*/  @P5 STG.E.U16 desc[UR40][R8.64+0x32], R119 ;  /* 0x0000327708005986 */ /* 0x0003e2000c101528 */
[----:B------:R-:W-:Y:S01]  /*c8b0*/  IADD3 R4, P5, R139, R10, RZ ;  /* 0x0000000a8b047210 */ /* 0x000fe20007fbe0ff */
[-C--:B------:R-:W-:Y:S01]  /*c8c0*/  FMUL R84, R84, R137.reuse ;  /* 0x0000008954547220 */ /* 0x080fe20000400000 */
[----:B------:R-:W-:Y:S01]  /*c8d0*/  F2FP.F16.F32.PACK_AB R80, RZ, R80 ;  /* 0x00000050ff50723e */ /* 0x000fe200000000ff */
[----:B------:R1:W-:Y:S01]  /*c8e0*/  @P4 STG.E.U16 desc[UR40][R10.64+0x20], R104 ;  /* 0x000020680a004986 */ /* 0x0003e2000c101528 */
[C---:B------:R-:W-:Y:S01]  /*c8f0*/  ISETP.GT.AND P4, PT, R0.reuse, 0x80, P0 ;  /* 0x000000800000780c */ /* 0x040fe20000784270 */
[----:B------:R-:W-:Y:S01]  /*c900*/  IMAD.X R5, R23, 0x1, R11, P5 ;  /* 0x0000000117057824 */ /* 0x000fe200028e060b */
[----:B------:R-:W-:Y:S01]  /*c910*/  ISETP.GT.AND P0, PT, R0, 0x88, P0 ;  /* 0x000000880000780c */ /* 0x000fe20000704270 */
[----:B------:R-:W-:Y:S01]  /*c920*/  FMUL R85, R85, R137 ;  /* 0x0000008955557220 */ /* 0x000fe20000400000 */
[----:B------:R-:W-:Y:S01]  /*c930*/  F2FP.F16.F32.PACK_AB R81, RZ, R81 ;  /* 0x00000051ff51723e */ /* 0x000fe200000000ff */
[----:B------:R-:W-:Y:S01]  /*c940*/  FMUL R86, R86, R137 ;  /* 0x0000008956567220 */ /* 0x000fe20000400000 */
[----:B------:R-:W-:Y:S01]  /*c950*/  F2FP.F16.F32.PACK_AB R83, RZ, R83 ;  /* 0x00000053ff53723e */ /* 0x000fe200000000ff */
[-C--:B------:R-:W-:Y:S01]  /*c960*/  FMUL R87, R87, R137.reuse ;  /* 0x0000008957577220 */ /* 0x080fe20000400000 */
[----:B------:R-:W-:Y:S01]  /*c970*/  F2FP.F16.F32.PACK_AB R82, RZ, R82 ;  /* 0x00000052ff52723e */ /* 0x000fe200000000ff */
[-C--:B------:R-:W-:Y:S01]  /*c980*/  FMUL R72, R72, R137.reuse ;  /* 0x0000008948487220 */ /* 0x080fe20000400000 */
[----:B------:R-:W-:Y:S01]  /*c990*/  F2FP.F16.F32.PACK_AB R84, RZ, R84 ;  /* 0x00000054ff54723e */ /* 0x000fe200000000ff */
[----:B------:R-:W-:Y:S01]  /*c9a0*/  FMUL R73, R73, R137 ;  /* 0x0000008949497220 */ /* 0x000fe20000400000 */
[----:B------:R-:W-:Y:S01]  /*c9b0*/  F2FP.F16.F32.PACK_AB R85, RZ, R85 ;  /* 0x00000055ff55723e */ /* 0x000fe200000000ff */
[----:B------:R1:W-:Y:S01]  /*c9c0*/  @P4 STG.E.U16 desc[UR40][R10.64+0x22], R105 ;  /* 0x000022690a004986 */ /* 0x0003e2000c101528 */
[----:B------:R-:W-:Y:S01]  /*c9d0*/  ISETP.GT.AND P4, PT, R0, 0x80, P1 ;  /* 0x000000800000780c */ /* 0x000fe20000f84270 */
[-C--:B------:R-:W-:Y:S01]  /*c9e0*/  FMUL R74, R74, R137.reuse ;  /* 0x000000894a4a7220 */ /* 0x080fe20000400000 */
[C---:B------:R-:W-:Y:S01]  /*c9f0*/  ISETP.GT.AND P1, PT, R0.reuse, 0x88, P1 ;  /* 0x000000880000780c */ /* 0x040fe20000f24270 */
[----:B------:R1:W-:Y:S01]  /*ca00*/  @P2 STG.E.U16 desc[UR40][R4.64+0x20], R106 ;  /* 0x0000206a04002986 */ /* 0x0003e2000c101528 */
[C---:B------:R-:W-:Y:S01]  /*ca10*/  ISETP.GT.AND P2, PT, R0.reuse, 0x80, P3 ;  /* 0x000000800000780c */ /* 0x040fe20001f44270 */
[-C--:B------:R-:W-:Y:S01]  /*ca20*/  FMUL R75, R75, R137.reuse ;  /* 0x000000894b4b7220 */ /* 0x080fe20000400000 */
[----:B------:R-:W-:Y:S01]  /*ca30*/  ISETP.GT.AND P3, PT, R0, 0x88, P3 ;  /* 0x000000880000780c */ /* 0x000fe20001f64270 */
[----:B------:R1:W-:Y:S01]  /*ca40*/  @P0 STG.E.U16 desc[UR40][R4.64+0x22], R107 ;  /* 0x0000226b04000986 */ /* 0x0003e2000c101528 */
[----:B------:R-:W-:Y:S01]  /*ca50*/  F2FP.F16.F32.PACK_AB R86, RZ, R86 ;  /* 0x00000056ff56723e */ /* 0x000fe200000000ff */
[----:B------:R-:W-:Y:S01]  /*ca60*/  FMUL R77, R77, R137 ;  /* 0x000000894d4d7220 */ /* 0x000fe20000400000 */
[----:B------:R-:W-:Y:S01]  /*ca70*/  F2FP.F16.F32.PACK_AB R87, RZ, R87 ;  /* 0x00000057ff57723e */ /* 0x000fe200000000ff */
[----:B------:R-:W-:Y:S01]  /*ca80*/  FMUL R76, R76, R137 ;  /* 0x000000894c4c7220 */ /* 0x000fe20000400000 */
[----:B------:R-:W-:Y:S01]  /*ca90*/  F2FP.F16.F32.PACK_AB R72, RZ, R72 ;  /* 0x00000048ff48723e */ /* 0x000fe200000000ff */
[----:B------:R1:W-:Y:S01]  /*caa0*/  @P4 STG.E.U16 desc[UR40][R10.64+0x30], R108 ;  /* 0x0000306c0a004986 */ /* 0x0003e2000c101528 */
[----:B------:R-:W-:Y:S01]  /*cab0*/  F2FP.F16.F32.PACK_AB R73, RZ, R73 ;  /* 0x00000049ff49723e */ /* 0x000fe200000000ff */
[-C--:B------:R-:W-:Y:S01]  /*cac0*/  FMUL R78, R78, R137.reuse ;  /* 0x000000894e4e7220 */ /* 0x080fe20000400000 */
[----:B------:R-:W-:Y:S01]  /*cad0*/  F2FP.F16.F32.PACK_AB R74, RZ, R74 ;  /* 0x0000004aff4a723e */ /* 0x000fe200000000ff */
[----:B------:R1:W-:Y:S01]  /*cae0*/  @P2 STG.E.U16 desc[UR40][R10.64+0x32], R109 ;  /* 0x0000326d0a002986 */ /* 0x0003e2000c101528 */
[----:B------:R-:W-:Y:S01]  /*caf0*/  ISETP.GT.AND P2, PT, R3, 0x21, PT ;  /* 0x000000210300780c */ /* 0x000fe20003f44270 */
[----:B------:R-:W-:Y:S01]  /*cb00*/  FMUL R79, R79, R137 ;  /* 0x000000894f4f7220 */ /* 0x000fe20000400000 */
[----:B------:R-:W-:Y:S01]  /*cb10*/  F2FP.F16.F32.PACK_AB R75, RZ, R75 ;  /* 0x0000004bff4b723e */ /* 0x000fe200000000ff */
[----:B------:R1:W-:Y:S01]  /*cb20*/  @P3 STG.E.U16 desc[UR40][R4.64+0x32], R111 ;  /* 0x0000326f04003986 */ /* 0x0003e2000c101528 */
[----:B------:R-:W-:Y:S01]  /*cb30*/  ISETP.GT.AND P3, PT, R3, 0x20, PT ;  /* 0x000000200300780c */ /* 0x000fe20003f64270 */
[-C--:B------:R-:W-:Y:S01]  /*cb40*/  FMUL R64, R64, R137.reuse ;  /* 0x0000008940407220 */ /* 0x080fe20000400000 */
[C---:B------:R-:W-:Y:S01]  /*cb50*/  ISETP.GT.AND P4, PT, R0.reuse, RZ, P2 ;  /* 0x000000ff0000720c */ /* 0x040fe20001784270 */
[----:B------:R1:W-:Y:S01]  /*cb60*/  @P1 STG.E.U16 desc[UR40][R4.64+0x30], R110 ;  /* 0x0000306e04001986 */ /* 0x0003e2000c101528 */
[C---:B------:R-:W-:Y:S01]  /*cb70*/  ISETP.GT.AND P0, PT, R0.reuse, RZ, P3 ;  /* 0x000000ff0000720c */ /* 0x040fe20001f04270 */
[-C--:B------:R-:W-:Y:S01]  /*cb80*/  FMUL R65, R65, R137.reuse ;  /* 0x0000008941417220 */ /* 0x080fe20000400000 */
[C---:B------:R-:W-:Y:S01]  /*cb90*/  ISETP.GT.AND P1, PT, R0.reuse, 0x8, P2 ;  /* 0x000000080000780c */ /* 0x040fe20001724270 */
[-C--:B------:R-:W-:Y:S01]  /*cba0*/  FMUL R67, R67, R137.reuse ;  /* 0x0000008943437220 */ /* 0x080fe20000400000 */
[----:B------:R-:W-:Y:S01]  /*cbb0*/  ISETP.GT.AND P5, PT, R0, 0x8, P3 ;  /* 0x000000080000780c */ /* 0x000fe20001fa4270 */
[----:B------:R-:W-:Y:S01]  /*cbc0*/  FMUL R66, R66, R137 ;  /* 0x0000008942427220 */ /* 0x000fe20000400000 */
[----:B------:R-:W-:Y:S01]  /*cbd0*/  F2FP.F16.F32.PACK_AB R77, RZ, R77 ;  /* 0x0000004dff4d723e */ /* 0x000fe200000000ff */
[-C--:B------:R-:W-:Y:S01]  /*cbe0*/  FMUL R68, R68, R137.reuse ;  /* 0x0000008944447220 */ /* 0x080fe20000400000 */
        /* <DEDUP_REMOVED lines=13> */
[----:B------:R-:W-:Y:S01]  /*ccc0*/  FMUL R56, R56, R137 ;  /* 0x0000008938387220 */ /* 0x000fe20000400000 */
[----:B------:R-:W-:Y:S01]  /*ccd0*/  F2FP.F16.F32.PACK_AB R67, RZ, R67 ;  /* 0x00000043ff43723e */ /* 0x000fe200000000ff */
[----:B------:R1:W-:Y:S01]  /*cce0*/  @P5 STG.E.U16 desc[UR40][R8.64+0x40], R98 ;  /* 0x0000406208005986 */ /* 0x0003e2000c101528 */
[C---:B------:R-:W-:Y:S01]  /*ccf0*/  ISETP.GT.AND P5, PT, R0.reuse, RZ, P0 ;  /* 0x000000ff0000720c */ /* 0x040fe200007a4270 */
[-C--:B------:R-:W-:Y:S01]  /*cd00*/  FMUL R57, R57, R137.reuse ;  /* 0x0000008939397220 */ /* 0x080fe20000400000 */
[----:B------:R-:W-:Y:S01]  /*cd10*/  ISETP.GT.AND P4, PT, R0, RZ, P1 ;  /* 0x000000ff0000720c */ /* 0x000fe20000f84270 */
[-C--:B------:R-:W-:Y:S01]  /*cd20*/  FMUL R58, R58, R137.reuse ;  /* 0x000000893a3a7220 */ /* 0x080fe20000400000 */
[----:B------:R-:W-:Y:S01]  /*cd30*/  F2FP.F16.F32.PACK_AB R66, RZ, R66 ;  /* 0x00000042ff42723e */ /* 0x000fe200000000ff */
        /* <DEDUP_REMOVED lines=10> */
[-C--:B------:R-:W-:Y:S01]  /*cde0*/  FMUL R63, R63, R137.reuse ;  /* 0x000000893f3f7220 */ /* 0x080fe20000400000 */
[----:B------:R-:W-:Y:S01]  /*cdf0*/  F2FP.F16.F32.PACK_AB R56, RZ, R56 ;  /* 0x00000038ff38723e */ /* 0x000fe200000000ff */
[----:B------:R1:W-:Y:S01]  /*ce00*/  @P4 STG.E.U16 desc[UR40][R6.64+0x52], R101 ;  /* 0x0000526506004986 */ /* 0x0003e2000c101528 */
[----:B------:R-:W-:Y:S01]  /*ce10*/  ISETP.GT.AND P4, PT, R0, 0x8, P1 ;  /* 0x000000080000780c */ /* 0x000fe20000f84270 */
[----:B------:R-:W-:Y:S01]  /*ce20*/  FMUL R48, R48, R137 ;  /* 0x0000008930307220 */ /* 0x000fe20000400000 */
[----:B------:R-:W-:Y:S01]  /*ce30*/  F2FP.F16.F32.PACK_AB R57, RZ, R57 ;  /* 0x00000039ff39723e */ /* 0x000fe200000000ff */
[-C--:B------:R-:W-:Y:S01]  /*ce40*/  FMUL R49, R49, R137.reuse ;  /* 0x0000008931317220 */ /* 0x080fe20000400000 */
[----:B------:R-:W-:Y:S01]  /*ce50*/  F2FP.F16.F32.PACK_AB R58, RZ, R58 ;  /* 0x0000003aff3a723e */ /* 0x000fe200000000ff */
[----:B------:R-:W-:Y:S01]  /*ce60*/  FMUL R51, R51, R137 ;  /* 0x0000008933337220 */ /* 0x000fe20000400000 */
        /* <DEDUP_REMOVED lines=30> */
[----:B------:R-:W-:Y:S01]  /*d050*/  ISETP.GT.AND P2, PT, R3, 0x31, PT ;  /* 0x000000310300780c */ /* 0x000fe20003f44270 */
[----:B------:R-:W-:Y:S01]  /*d060*/  FMUL R44, R44, R137 ;  /* 0x000000892c2c7220 */ /* 0x000fe20000400000 */
[----:B------:R-:W-:Y:S01]  /*d070*/  F2FP.F16.F32.PACK_AB R51, RZ, R51 ;  /* 0x00000033ff33723e */ /* 0x000fe200000000ff */
[-C--:B------:R-:W-:Y:S01]  /*d080*/  FMUL R45, R45, R137.reuse ;  /* 0x000000892d2d7220 */ /* 0x080fe20000400000 */
[----:B------:R-:W-:Y:S01]  /*d090*/  F2FP.F16.F32.PACK_AB R50, RZ, R50 ;  /* 0x00000032ff32723e */ /* 0x000fe200000000ff */
[----:B------:R1:W-:Y:S01]  /*d0a0*/  @P4 STG.E.U16 desc[UR40][R10.64+0x50], R92 ;  /* 0x0000505c0a004986 */ /* 0x0003e2000c101528 */
[----:B------:R-:W-:Y:S01]  /*d0b0*/  ISETP.GT.AND P4, PT, R0, RZ, P2 ;  /* 0x000000ff0000720c */ /* 0x000fe20001784270 */
[-C--:B------:R-:W-:Y:S01]  /*d0c0*/  FMUL R46, R46, R137.reuse ;  /* 0x000000892e2e7220 */ /* 0x080fe20000400000 */
[----:B------:R-:W-:Y:S01]  /*d0d0*/  F2FP.F16.F32.PACK_AB R52, RZ, R52 ;  /* 0x00000034ff34723e */ /* 0x000fe200000000ff */
[----:B------:R1:W-:Y:S01]  /*d0e0*/  @P3 STG.E.U16 desc[UR40][R10.64+0x52], R93 ;  /* 0x0000525d0a003986 */ /* 0x0003e2000c101528 */
[----:B------:R-:W-:Y:S01]  /*d0f0*/  ISETP.GT.AND P3, PT, R3, 0x30, PT ;  /* 0x000000300300780c */ /* 0x000fe20003f64270 */
[----:B------:R-:W-:Y:S01]  /*d100*/  FMUL R47, R47, R137 ;  /* 0x000000892f2f7220 */ /* 0x000fe20000400000 */
[----:B------:R-:W-:Y:S01]  /*d110*/  F2FP.F16.F32.PACK_AB R53, RZ, R53 ;  /* 0x00000035ff35723e */ /* 0x000fe200000000ff */
[----:B------:R1:W-:Y:S01]  /*d120*/  @P0 STG.E.U16 desc[UR40][R4.64+0x50], R94 ;  /* 0x0000505e04000986 */ /* 0x0003e2000c101528 */
[----:B------:R-:W-:Y:S01]  /*d130*/  ISETP.GT.AND P0, PT, R0, RZ, P3 ;  /* 0x000000ff0000720c */ /* 0x000fe20001f04270 */
[-C--:B------:R-:W-:Y:S01]  /*d140*/  FMUL R32, R32, R137.reuse ;  /* 0x0000008920207220 */ /* 0x080fe20000400000 */
[C---:B------:R-:W-:Y:S01]  /*d150*/  ISETP.GT.AND P5, PT, R0.reuse, 0x8, P3 ;  /* 0x000000080000780c */ /* 0x040fe20001fa4270 */
[----:B------:R1:W-:Y:S01]  /*d160*/  @P1 STG.E.U16 desc[UR40][R4.64+0x52], R95 ;  /* 0x0000525f04001986 */ /* 0x0003e2000c101528 */
[----:B------:R-:W-:Y:S01]  /*d170*/  ISETP.GT.AND P1, PT, R0, 0x8, P2 ;  /* 0x000000080000780c */ /* 0x000fe20001724270 */
[----:B------:R-:W-:Y:S01]  /*d180*/  FMUL R33, R33, R137 ;  /* 0x0000008921217220 */ /* 0x000fe20000400000 */
[----:B------:R-:W-:Y:S01]  /*d190*/  F2FP.F16.F32.PACK_AB R54, RZ, R54 ;  /* 0x00000036ff36723e */ /* 0x000fe200000000ff */
[----:B------:R1:W-:Y:S01]  /*d1a0*/  @P4 STG.E.U16 desc[UR40][R6.64+0x62], R81 ;  /* 0x0000625106004986 */ /* 0x0003e2000c101528 */
[----:B------:R-:W-:Y:S01]  /*d1b0*/  F2FP.F16.F32.PACK_AB R55, RZ, R55 ;  /* 0x00000037ff37723e */ /* 0x000fe200000000ff */
[-C--:B------:R-:W-:Y:S01]  /*d1c0*/  FMUL R34, R34, R137.reuse ;  /* 0x0000008922227220 */ /* 0x080fe20000400000 */
[----:B------:R-:W-:Y:S01]  /*d1d0*/  F2FP.F16.F32.PACK_AB R40, RZ, R40 ;  /* 0x00000028ff28723e */ /* 0x000fe200000000ff */
[----:B------:R-:W-:Y:S01]  /*d1e0*/  FMUL R35, R35, R137 ;  /* 0x0000008923237220 */ /* 0x000fe20000400000 */
[----:B------:R-:W-:Y:S01]  /*d1f0*/  F2FP.F16.F32.PACK_AB R41, RZ, R41 ;  /* 0x00000029ff29723e */ /* 0x000fe200000000ff */
[----:B------:R1:W-:Y:S01]  /*d200*/  @P0 STG.E.U16 desc[UR40][R6.64+0x60], R80 ;  /* 0x0000605006000986 */ /* 0x0003e2000c101528 */
[C---:B------:R-:W-:Y:S01]  /*d210*/  ISETP.GT.AND P0, PT, R3.reuse, 0x38, PT ;  /* 0x000000380300780c */ /* 0x040fe20003f04270 */
        /* <DEDUP_REMOVED lines=9> */
[----:B------:R-:W-:Y:S01]  /*d2b0*/  ISETP.GT.AND P4, PT, R0, RZ, P1 ;  /* 0x000000ff0000720c */ /* 0x000fe20000f84270 */
        /* <DEDUP_REMOVED lines=10> */
[----:B------:R1:W-:Y:S01]  /*d360*/  @P5 STG.E.U16 desc[UR40][R6.64+0x70], R84 ;  /* 0x0000705406005986 */ /* 0x0003e2000c101528 */
[----:B------:R-:W-:Y:S01]  /*d370*/  ISETP.GT.AND P5, PT, R0, 0x8, P0 ;  /* 0x000000080000780c */ /* 0x000fe200007a4270 */
[----:B------:R-:W-:Y:S01]  /*d380*/  FMUL R28, R28, R137 ;  /* 0x000000891c1c7220 */ /* 0x000fe20000400000 */
[----:B------:R-:W-:Y:S01]  /*d390*/  F2FP.F16.F32.PACK_AB R33, RZ, R33 ;  /* 0x00000021ff21723e */ /* 0x000fe200000000ff */
[----:B------:R1:W-:Y:S01]  /*d3a0*/  @P4 STG.E.U16 desc[UR40][R6.64+0x72], R85 ;  /* 0x0000725506004986 */ /* 0x0003e2000c101528 */
[----:B------:R-:W-:Y:S01]  /*d3b0*/  ISETP.GT.AND P4, PT, R0, 0x8, P1 ;  /* 0x000000080000780c */ /* 0x000fe20000f84270 */
[-C--:B------:R-:W-:Y:S01]  /*d3c0*/  FMUL R29, R29, R137.reuse ;  /* 0x000000891d1d7220 */ /* 0x080fe20000400000 */
[----:B------:R-:W-:Y:S01]  /*d3d0*/  F2FP.F16.F32.PACK_AB R34, RZ, R34 ;  /* 0x00000022ff22723e */ /* 0x000fe200000000ff */
[----:B------:R-:W-:Y:S01]  /*d3e0*/  FMUL R30, R30, R137 ;  /* 0x000000891e1e7220 */ /* 0x000fe20000400000 */
[----:B------:R-:W-:Y:S01]  /*d3f0*/  F2FP.F16.F32.PACK_AB R35, RZ, R35 ;  /* 0x00000023ff23723e */ /* 0x000fe200000000ff */
[----:B------:R-:W-:Y:S01]  /*d400*/  FMUL R31, R31, R137 ;  /* 0x000000891f1f7220 */ /* 0x000fe20000400000 */
[----:B------:R-:W-:-:S02]  /*d410*/  F2FP.F16.F32.PACK_AB R36, RZ, R36 ;  /* 0x00000024ff24723e */ /* 0x000fc400000000ff */
[----:B------:R-:W-:Y:S01]  /*d420*/  F2FP.F16.F32.PACK_AB R37, RZ, R37 ;  /* 0x00000025ff25723e */ /* 0x000fe200000000ff */
[----:B------:R1:W-:Y:S01]  /*d430*/  @P5 STG.E.U16 desc[UR40][R8.64+0x70], R86 ;  /* 0x0000705608005986 */ /* 0x0003e2000c101528 */
[C---:B------:R-:W-:Y:S02]  /*d440*/  ISETP.GT.AND P5, PT, R0.reuse, 0x80, P3 ;  /* 0x000000800000780c */ /* 0x040fe40001fa4270 */
[C---:B------:R-:W-:Y:S01]  /*d450*/  ISETP.GT.AND P3, PT, R0.reuse, 0x88, P3 ;  /* 0x000000880000780c */ /* 0x040fe20001f64270 */
[----:B------:R1:W-:Y:S01]  /*d460*/  @P4 STG.E.U16 desc[UR40][R8.64+0x72], R87 ;  /* 0x0000725708004986 */ /* 0x0003e2000c101528 */
[C---:B------:R-:W-:Y:S02]  /*d470*/  ISETP.GT.AND P4, PT, R0.reuse, 0x80, P2 ;  /* 0x000000800000780c */ /* 0x040fe40001784270 */
[----:B------:R-:W-:Y:S02]  /*d480*/  ISETP.GT.AND P2, PT, R0, 0x88, P2 ;  /* 0x000000880000780c */ /* 0x000fe40001744270 */
[----:B------:R-:W-:-:S02]  /*d490*/  F2FP.F16.F32.PACK_AB R38, RZ, R38 ;  /* 0x00000026ff26723e */ /* 0x000fc400000000ff */
[----:B------:R-:W-:Y:S02]  /*d4a0*/  F2FP.F16.F32.PACK_AB R39, RZ, R39 ;  /* 0x00000027ff27723e */ /* 0x000fe400000000ff */
[----:B------:R-:W-:Y:S01]  /*d4b0*/  F2FP.F16.F32.PACK_AB R24, RZ, R24 ;  /* 0x00000018ff18723e */ /* 0x000fe200000000ff */
[----:B------:R1:W-:Y:S01]  /*d4c0*/  @P5 STG.E.U16 desc[UR40][R10.64+0x60], R72 ;  /* 0x000060480a005986 */ /* 0x0003e2000c101528 */
[----:B------:R-:W-:Y:S02]  /*d4d0*/  F2FP.F16.F32.PACK_AB R25, RZ, R25 ;  /* 0x00000019ff19723e */ /* 0x000fe400000000ff */
[----:B------:R-:W-:Y:S01]  /*d4e0*/  F2FP.F16.F32.PACK_AB R26, RZ, R26 ;  /* 0x0000001aff1a723e */ /* 0x000fe200000000ff */
[----:B------:R1:W-:Y:S01]  /*d4f0*/  @P4 STG.E.U16 desc[UR40][R10.64+0x62], R73 ;  /* 0x000062490a004986 */ /* 0x0003e2000c101528 */
[C---:B------:R-:W-:Y:S02]  /*d500*/  ISETP.GT.AND P4, PT, R0.reuse, 0x80, P0 ;  /* 0x000000800000780c */ /* 0x040fe40000784270 */
[C---:B------:R-:W-:Y:S01]  /*d510*/  ISETP.GT.AND P0, PT, R0.reuse, 0x88, P0 ;  /* 0x000000880000780c */ /* 0x040fe20000704270 */
[----:B------:R1:W-:Y:S01]  /*d520*/  @P3 STG.E.U16 desc[UR40][R4.64+0x60], R74 ;  /* 0x0000604a04003986 */ /* 0x0003e2000c101528 */
[----:B------:R-:W-:-:S02]  /*d530*/  ISETP.GT.AND P3, PT, R0, 0x80, P1 ;  /* 0x000000800000780c */ /* 0x000fc40000f64270 */
[C---:B------:R-:W-:Y:S01]  /*d540*/  ISETP.GT.AND P1, PT, R0.reuse, 0x88, P1 ;  /* 0x000000880000780c */ /* 0x040fe20000f24270 */
[----:B------:R1:W-:Y:S01]  /*d550*/  @P2 STG.E.U16 desc[UR40][R4.64+0x62], R75 ;  /* 0x0000624b04002986 */ /* 0x0003e2000c101528 */
[C---:B------:R-:W-:Y:S02]  /*d560*/  ISETP.GT.AND P2, PT, R3.reuse, 0x41, PT ;  /* 0x000000410300780c */ /* 0x040fe40003f44270 */
[----:B------:R-:W-:Y:S02]  /*d570*/  F2FP.F16.F32.PACK_AB R27, RZ, R27 ;  /* 0x0000001bff1b723e */ /* 0x000fe400000000ff */
[----:B------:R-:W-:Y:S01]  /*d580*/  F2FP.F16.F32.PACK_AB R28, RZ, R28 ;  /* 0x0000001cff1c723e */ /* 0x000fe200000000ff */
[----:B------:R1:W-:Y:S01]  /*d590*/  @P4 STG.E.U16 desc[UR40][R10.64+0x70], R76 ;  /* 0x0000704c0a004986 */ /* 0x0003e2000c101528 */
[----:B------:R-:W-:Y:S02]  /*d5a0*/  ISETP.GT.AND P4, PT, R0, RZ, P2 ;  /* 0x000000ff0000720c */ /* 0x000fe40001784270 */
[----:B------:R-:W-:Y:S01]  /*d5b0*/  F2FP.F16.F32.PACK_AB R29, RZ, R29 ;  /* 0x0000001dff1d723e */ /* 0x000fe200000000ff */
[----:B------:R1:W-:Y:S01]  /*d5c0*/  @P3 STG.E.U16 desc[UR40][R10.64+0x72], R77 ;  /* 0x0000724d0a003986 */ /* 0x0003e2000c101528 */
[----:B------:R-:W-:-:S02]  /*d5d0*/  ISETP.GT.AND P3, PT, R3, 0x40, PT ;  /* 0x000000400300780c */ /* 0x000fc40003f64270 */
[----:B------:R-:W-:Y:S01]  /*d5e0*/  F2FP.F16.F32.PACK_AB R30, RZ, R30 ;  /* 0x0000001eff1e723e */ /* 0x000fe200000000ff */
[----:B------:R1:W-:Y:S01]  /*d5f0*/  @P0 STG.E.U16 desc[UR40][R4.64+0x70], R78 ;  /* 0x0000704e04000986 */ /* 0x0003e2000c101528 */
[C---:B------:R-:W-:Y:S02]  /*d600*/  ISETP.GT.AND P0, PT, R0.reuse, RZ, P3 ;  /* 0x000000ff0000720c */ /* 0x040fe40001f04270 */
[C---:B------:R-:W-:Y:S01]  /*d610*/  ISETP.GT.AND P5, PT, R0.reuse, 0x8, P3 ;  /* 0x000000080000780c */ /* 0x040fe20001fa4270 */
[----:B------:R1:W-:Y:S01]  /*d620*/  @P1 STG.E.U16 desc[UR40][R4.64+0x72], R79 ;  /* 0x0000724f04001986 */ /* 0x0003e2000c101528 */
[----:B------:R-:W-:Y:S02]  /*d630*/  ISETP.GT.AND P1, PT, R0, 0x8, P2 ;  /* 0x000000080000780c */ /* 0x000fe40001724270 */
[----:B------:R-:W-:Y:S01]  /*d640*/  F2FP.F16.F32.PACK_AB R31, RZ, R31 ;  /* 0x0000001fff1f723e */ /* 0x000fe200000000ff */
[----:B------:R1:W-:Y:S06]  /*d650*/  @P4 STG.E.U16 desc[UR40][R6.64+0x82], R65 ;  /* 0x0000824106004986 */ /* 0x0003ec000c101528 */
[----:B------:R1:W-:Y:S01]  /*d660*/  @P0 STG.E.U16 desc[UR40][R6.64+0x80], R64 ;  /* 0x0000804006000986 */ /* 0x0003e2000c101528 */
[----:B------:R-:W-:-:S03]  /*d670*/  ISETP.GT.AND P0, PT, R3, 0x48, PT ;  /* 0x000000480300780c */ /* 0x000fc60003f04270 */
[----:B------:R1:W-:Y:S01]  /*d680*/  @P1 STG.E.U16 desc[UR40][R8.64+0x82], R67 ;  /* 0x0000824308001986 */ /* 0x0003e2000c101528 */
[----:B------:R-:W-:-:S03]  /*d690*/  ISETP.GT.AND P1, PT, R3, 0x49, PT ;  /* 0x000000490300780c */ /* 0x000fc60003f24270 */
[----:B------:R1:W-:Y:S01]  /*d6a0*/  @P5 STG.E.U16 desc[UR40][R8.64+0x80], R66 ;  /* 0x0000804208005986 */ /* 0x0003e2000c101528 */
[C---:B------:R-:W-:Y:S02]  /*d6b0*/  ISETP.GT.AND P5, PT, R0.reuse, RZ, P0 ;  /* 0x000000ff0000720c */ /* 0x040fe400007a4270 */
[----:B------:R-:W-:-:S11]  /*d6c0*/  ISETP.GT.AND P4, PT, R0, RZ, P1 ;  /* 0x000000ff0000720c */ /* 0x000fd60000f84270 */
[----:B------:R1:W-:Y:S01]  /*d6d0*/  @P5 STG.E.U16 desc[UR40][R6.64+0x90], R68 ;  /* 0x0000904406005986 */ /* 0x0003e2000c101528 */
[----:B------:R-:W-:-:S03]  /*d6e0*/  ISETP.GT.AND P5, PT, R0, 0x8, P0 ;  /* 0x000000080000780c */ /* 0x000fc600007a4270 */
[----:B------:R1:W-:Y:S01]  /*d6f0*/  @P4 STG.E.U16 desc[UR40][R6.64+0x92], R69 ;  /* 0x0000924506004986 */ /* 0x0003e2000c101528 */
[----:B------:R-:W-:-:S09]  /*d700*/  ISETP.GT.AND P4, PT, R0, 0x8, P1 ;  /* 0x000000080000780c */ /* 0x000fd20000f84270 */
[----:B------:R1:W-:Y:S01]  /*d710*/  @P5 STG.E.U16 desc[UR40][R8.64+0x90], R70 ;  /* 0x0000904608005986 */ /* 0x0003e2000c101528 */
[C---:B------:R-:W-:Y:S02]  /*d720*/  ISETP.GT.AND P5, PT, R0.reuse, 0x80, P3 ;  /* 0x000000800000780c */ /* 0x040fe40001fa4270 */
[C---:B------:R-:W-:Y:S01]  /*d730*/  ISETP.GT.AND P3, PT, R0.reuse, 0x88, P3 ;  /* 0x000000880000780c */ /* 0x040fe20001f64270 */
[----:B------:R1:W-:Y:S01]  /*d740*/  @P4 STG.E.U16 desc[UR40][R8.64+0x92], R71 ;  /* 0x0000924708004986 */ /* 0x0003e2000c101528 */
[C---:B------:R-:W-:Y:S02]  /*d750*/  ISETP.GT.AND P4, PT, R0.reuse, 0x80, P2 ;  /* 0x000000800000780c */ /* 0x040fe40001784270 */
[----:B------:R-:W-:-:S07]  /*d760*/  ISETP.GT.AND P2, PT, R0, 0x88, P2 ;  /* 0x000000880000780c */ /* 0x000fce0001744270 */
[----:B------:R1:W-:Y:S04]  /*d770*/  @P5 STG.E.U16 desc[UR40][R10.64+0x80], R56 ;  /* 0x000080380a005986 */ /* 0x0003e8000c101528 */
[----:B------:R1:W-:Y:S01]  /*d780*/  @P4 STG.E.U16 desc[UR40][R10.64+0x82], R57 ;  /* 0x000082390a004986 */ /* 0x0003e2000c101528 */
[C---:B------:R-:W-:Y:S02]  /*d790*/  ISETP.GT.AND P4, PT, R0.reuse, 0x80, P0 ;  /* 0x000000800000780c */ /* 0x040fe40000784270 */
[C---:B------:R-:W-:Y:S01]  /*d7a0*/  ISETP.GT.AND P0, PT, R0.reuse, 0x88, P0 ;  /* 0x000000880000780c */ /* 0x040fe20000704270 */
[----:B------:R1:W-:Y:S01]  /*d7b0*/  @P3 STG.E.U16 desc[UR40][R4.64+0x80], R58 ;  /* 0x0000803a04003986 */ /* 0x0003e2000c101528 */
[C---:B------:R-:W-:Y:S02]  /*d7c0*/  ISETP.GT.AND P3, PT, R0.reuse, 0x80, P1 ;  /* 0x000000800000780c */ /* 0x040fe40000f64270 */
[----:B------:R-:W-:Y:S01]  /*d7d0*/  ISETP.GT.AND P1, PT, R0, 0x88, P1 ;  /* 0x000000880000780c */ /* 0x000fe20000f24270 */
[----:B------:R1:W-:Y:S01]  /*d7e0*/  @P2 STG.E.U16 desc[UR40][R4.64+0x82], R59 ;  /* 0x0000823b04002986 */ /* 0x0003e2000c101528 */
[----:B------:R-:W-:-:S05]  /*d7f0*/  ISETP.GT.AND P2, PT, R3, 0x51, PT ;  /* 0x000000510300780c */ /* 0x000fca0003f44270 */
[----:B------:R1:W-:Y:S01]  /*d800*/  @P4 STG.E.U16 desc[UR40][R10.64+0x90], R60 ;  /* 0x0000903c0a004986 */ /* 0x0003e2000c101528 */
[----:B------:R-:W-:-:S03]  /*d810*/  ISETP.GT.AND P4, PT, R0, RZ, P2 ;  /* 0x000000ff0000720c */ /* 0x000fc60001784270 */
[----:B------:R1:W-:Y:S01]  /*d820*/  @P3 STG.E.U16 desc[UR40][R10.64+0x92], R61 ;  /* 0x0000923d0a003986 */ /* 0x0003e2000c101528 */
[----:B------:R-:W-:-:S03]  /*d830*/  ISETP.GT.AND P3, PT, R3, 0x50, PT ;  /* 0x000000500300780c */ /* 0x000fc60003f64270 */
[----:B------:R1:W-:Y:S01]  /*d840*/  @P0 STG.E.U16 desc[UR40][R4.64+0x90], R62 ;  /* 0x0000903e04000986 */ /* 0x0003e2000c101528 */
[C---:B------:R-:W-:Y:S02]  /*d850*/  ISETP.GT.AND P0, PT, R0.reuse, RZ, P3 ;  /* 0x000000ff0000720c */ /* 0x040fe40001f04270 */
[C---:B------:R-:W-:Y:S01]  /*d860*/  ISETP.GT.AND P5, PT, R0.reuse, 0x8, P3 ;  /* 0x000000080000780c */ /* 0x040fe20001fa4270 */
[----:B------:R1:W-:Y:S01]  /*d870*/  @P1 STG.E.U16 desc[UR40][R4.64+0x92], R63 ;  /* 0x0000923f04001986 */ /* 0x0003e2000c101528 */
[----:B------:R-:W-:-:S03]  /*d880*/  ISETP.GT.AND P1, PT, R0, 0x8, P2 ;  /* 0x000000080000780c */ /* 0x000fc60001724270 */
        /* <DEDUP_REMOVED lines=25> */
[----:B------:R1:W-:Y:S06]  /*da20*/  @P2 STG.E.U16 desc[UR40][R4.64+0xa2], R43 ;  /* 0x0000a22b04002986 */ /* 0x0003ec000c101528 */
[----:B------:R1:W-:Y:S04]  /*da30*/  @P4 STG.E.U16 desc[UR40][R10.64+0xb0], R44 ;  /* 0x0000b02c0a004986 */ /* 0x0003e8000c101528 */
[----:B------:R1:W-:Y:S01]  /*da40*/  @P3 STG.E.U16 desc[UR40][R10.64+0xb2], R45 ;  /* 0x0000b22d0a003986 */ /* 0x0003e2000c101528 */
[----:B------:R-:W-:-:S03]  /*da50*/  ISETP.GT.AND P3, PT, R3, 0x60, PT ;  /* 0x000000600300780c */ /* 0x000fc60003f64270 */
[----:B------:R1:W-:Y:S01]  /*da60*/  @P0 STG.E.U16 desc[UR40][R4.64+0xb0], R46 ;  /* 0x0000b02e04000986 */ /* 0x0003e2000c101528 */
[----:B------:R-:W-:Y:S02]  /*da70*/  ISETP.GT.AND P0, PT, R3, 0x61, PT ;  /* 0x000000610300780c */ /* 0x000fe40003f04270 */
[C---:B------:R-:W-:Y:S01]  /*da80*/  ISETP.GT.AND P4, PT, R0.reuse, 0x8, P3 ;  /* 0x000000080000780c */ /* 0x040fe20001f84270 */
[----:B------:R1:W-:Y:S01]  /*da90*/  @P1 STG.E.U16 desc[UR40][R4.64+0xb2], R47 ;  /* 0x0000b22f04001986 */ /* 0x0003e2000c101528 */
[C---:B------:R-:W-:Y:S02]  /*daa0*/  ISETP.GT.AND P1, PT, R0.reuse, RZ, P3 ;  /* 0x000000ff0000720c */ /* 0x040fe40001f24270 */
[C---:B------:R-:W-:Y:S02]  /*dab0*/  ISETP.GT.AND P2, PT, R0.reuse, RZ, P0 ;  /* 0x000000ff0000720c */ /* 0x040fe40000744270 */
[----:B------:R-:W-:-:S09]  /*dac0*/  ISETP.GT.AND P5, PT, R0, 0x8, P0 ;  /* 0x000000080000780c */ /* 0x000fd200007a4270 */
[----:B------:R1:W-:Y:S01]  /*dad0*/  @P1 STG.E.U16 desc[UR40][R6.64+0xc0], R32 ;  /* 0x0000c02006001986 */ /* 0x0003e2000c101528 */
[----:B------:R-:W-:-:S03]  /*dae0*/  ISETP.GT.AND P1, PT, R3, 0x68, PT ;  /* 0x000000680300780c */ /* 0x000fc60003f24270 */
[----:B------:R1:W-:Y:S01]  /*daf0*/  @P2 STG.E.U16 desc[UR40][R6.64+0xc2], R33 ;  /* 0x0000c22106002986 */ /* 0x0003e2000c101528 */
[----:B------:R-:W-:-:S03]  /*db00*/  ISETP.GT.AND P2, PT, R3, 0x69, PT ;  /* 0x000000690300780c */ /* 0x000fc60003f44270 */
[----:B------:R1:W-:Y:S01]  /*db10*/  @P4 STG.E.U16 desc[UR40][R8.64+0xc0], R34 ;  /* 0x0000c02208004986 */ /* 0x0003e2000c101528 */
[----:B------:R-:W-:-:S03]  /*db20*/  ISETP.GT.AND P4, PT, R0, RZ, P2 ;  /* 0x000000ff0000720c */ /* 0x000fc60001784270 */
[----:B------:R1:W-:Y:S01]  /*db30*/  @P5 STG.E.U16 desc[UR40][R8.64+0xc2], R35 ;  /* 0x0000c22308005986 */ /* 0x0003e2000c101528 */
[----:B------:R-:W-:-:S09]  /*db40*/  ISETP.GT.AND P5, PT, R0, RZ, P1 ;  /* 0x000000ff0000720c */ /* 0x000fd20000fa4270 */
        /* <DEDUP_REMOVED lines=10> */
[----:B------:R1:W-:Y:S01]  /*dbf0*/  @P4 STG.E.U16 desc[UR40][R10.64+0xc0], R24 ;  /* 0x0000c0180a004986 */ /* 0x0003e2000c101528 */
[C---:B------:R-:W-:Y:S02]  /*dc00*/  ISETP.GT.AND P4, PT, R0.reuse, 0x80, P1 ;  /* 0x000000800000780c */ /* 0x040fe40000f84270 */
[C---:B------:R-:W-:Y:S01]  /*dc10*/  ISETP.GT.AND P1, PT, R0.reuse, 0x88, P1 ;  /* 0x000000880000780c */ /* 0x040fe20000f24270 */
[----:B------:R1:W-:Y:S01]  /*dc20*/  @P5 STG.E.U16 desc[UR40][R10.64+0xc2], R25 ;  /* 0x0000c2190a005986 */ /* 0x0003e2000c101528 */
[C---:B------:R-:W-:Y:S02]  /*dc30*/  ISETP.GT.AND P5, PT, R0.reuse, 0x80, P2 ;  /* 0x000000800000780c */ /* 0x040fe400017a4270 */
[----:B------:R-:W-:Y:S01]  /*dc40*/  ISETP.GT.AND P2, PT, R0, 0x88, P2 ;  /* 0x000000880000780c */ /* 0x000fe20001744270 */
[----:B------:R1:W-:Y:S04]  /*dc50*/  @P3 STG.E.U16 desc[UR40][R4.64+0xc0], R26 ;  /* 0x0000c01a04003986 */ /* 0x0003e8000c101528 */
[----:B------:R1:W-:Y:S04]  /*dc60*/  @P0 STG.E.U16 desc[UR40][R4.64+0xc2], R27 ;  /* 0x0000c21b04000986 */ /* 0x0003e8000c101528 */
[----:B------:R1:W-:Y:S04]  /*dc70*/  @P4 STG.E.U16 desc[UR40][R10.64+0xd0], R28 ;  /* 0x0000d01c0a004986 */ /* 0x0003e8000c101528 */
[----:B------:R1:W-:Y:S04]  /*dc80*/  @P5 STG.E.U16 desc[UR40][R10.64+0xd2], R29 ;  /* 0x0000d21d0a005986 */ /* 0x0003e8000c101528 */
[----:B------:R1:W-:Y:S04]  /*dc90*/  @P1 STG.E.U16 desc[UR40][R4.64+0xd0], R30 ;  /* 0x0000d01e04001986 */ /* 0x0003e8000c101528 */
[----:B------:R1:W-:Y:S02]  /*dca0*/  @P2 STG.E.U16 desc[UR40][R4.64+0xd2], R31 ;  /* 0x0000d21f04002986 */ /* 0x0003e4000c101528 */
.L_x_248:
[----:B------:R-:W-:Y:S05]  /*dcb0*/  BSYNC B0 ;  /* 0x0000000000007941 */ /* 0x000fea0003800000 */
.L_x_28:
[----:B------:R-:W-:Y:S01]  /*dcc0*/  ULDC UR4, c[0x0][0xc] ;  /* 0x0000030000047ab9 */ /* 0x000fe20000000800 */
[----:B------:R-:W-:Y:S01]  /*dcd0*/  ULDC UR5, c[0x0][0x10] ;  /* 0x0000040000057ab9 */ /* 0x000fe20000000800 */
[----:B0-----:R-:W0:Y:S01]  /*dce0*/  LDC R3, c[0x0][0x14] ;  /* 0x00000500ff037b82 */ /* 0x001e220000000800 */
[----:B------:R-:W-:Y:S01]  /*dcf0*/  UIMAD.WIDE.U32 UR4, UR4, UR5, URZ ;  /* 0x00000005040472a5 */ /* 0x000fe2000f8e003f */
[----:B------:R-:W-:Y:S01]  /*dd00*/  PRMT R0, RZ, 0x7610, R0 ;  /* 0x00007610ff007816 */ /* 0x000fe20000000000 */
[----:B------:R-:W-:Y:S02]  /*dd10*/  IMAD.MOV.U32 R139, RZ, RZ, -0x1 ;  /* 0xffffffffff8b7424 */ /* 0x000fe400078e00ff */
[----:B------:R-:W-:Y:S02]  /*dd20*/  IMAD.MOV.U32 R23, RZ, RZ, -0x1 ;  /* 0xffffffffff177424 */ /* 0x000fe400078e00ff */
[----:B0-----:R-:W-:-:S04]  /*dd30*/  IMAD.WIDE.U32 R16, R3, UR4, R16 ;  /* 0x0000000403107c25 */ /* 0x001fc8000f8e0010 */
[----:B------:R-:W-:Y:S01]  /*dd40*/  IMAD R3, R3, UR5, RZ ;  /* 0x0000000503037c24 */ /* 0x000fe2000f8e02ff */
[----:B------:R-:W-:Y:S02]  /*dd50*/  ULDC.64 UR4, c[0x0][0x650] ;  /* 0x0001940000047ab9 */ /* 0x000fe40000000a00 */
[----:B------:R-:W-:Y:S01]  /*dd60*/  ISETP.GE.U32.AND P0, PT, R16, UR4, PT ;  /* 0x0000000410007c0c */ /* 0x000fe2000bf06070 */
[----:B------:R-:W-:-:S05]  /*dd70*/  IMAD.IADD R17, R17, 0x1, R3 ;  /* 0x0000000111117824 */ /* 0x000fca00078e0203 */
[----:B------:R-:W-:-:S13]  /*dd80*/  ISETP.GE.U32.AND.EX P0, PT, R17, UR5, PT, P0 ;  /* 0x0000000511007c0c */ /* 0x000fda000bf06100 */
[----:B------:R-:W-:Y:S05]  /*dd90*/  @P0 BRA `(.L_x_249) ;  /* 0x0000000400640947 */ /* 0x000fea0003800000 */
[----:B-12---:R-:W0:Y:S01]  /*dda0*/  S2R R12, SR_CTAID.X ;  /* 0x00000000000c7919 */ /* 0x006e220000002500 */
[----:B------:R-:W1:Y:S01]  /*ddb0*/  LDC.64 R10, c[0x0][0x628] ;  /* 0x00018a00ff0a7b82 */ /* 0x000e620000000a00 */
[----:B------:R-:W-:Y:S01]  /*ddc0*/  ULDC UR4, c[0x0][0x150] ;  /* 0x0000540000047ab9 */ /* 0x000fe20000000800 */
[----:B------:R-:W-:Y:S01]  /*ddd0*/  IMAD.MOV.U32 R8, RZ, RZ, R16 ;  /* 0x000000ffff087224 */ /* 0x000fe200078e0010 */
[----:B------:R-:W2:Y:S01]  /*dde0*/  S2R R24, SR_CTAID.Y ;  /* 0x0000000000187919 */ /* 0x000ea20000002600 */
[----:B------:R-:W-:-:S04]  /*ddf0*/  IMAD.MOV.U32 R9, RZ, RZ, R17 ;  /* 0x000000ffff097224 */ /* 0x000fc800078e0011 */
[----:B------:R-:W2:Y:S08]  /*de00*/  LDC R21, c[0x0][0x144] ;  /* 0x00005100ff157b82 */ /* 0x000eb00000000800 */
[----:B------:R-:W2:Y:S08]  /*de10*/  LDC R0, c[0x0][0x630] ;  /* 0x00018c00ff007b82 */ /* 0x000eb00000000800 */
[----:B---3--:R-:W3:Y:S01]  /*de20*/  LDC.64 R14, c[0x0][0x620] ;  /* 0x00018800ff0e7b82 */ /* 0x008ee20000000a00 */
[----:B-1----:R-:W-:-:S04]  /*de30*/  ISETP.NE.U32.AND P0, PT, R10, RZ, PT ;  /* 0x000000ff0a00720c */ /* 0x002fc80003f05070 */
[----:B------:R-:W-:Y:S02]  /*de40*/  ISETP.NE.AND.EX P0, PT, R11, RZ, PT, P0 ;  /* 0x000000ff0b00720c */ /* 0x000fe40003f05300 */
[----:B0-----:R-:W-:-:S05]  /*de50*/  I2FP.F32.U32 R3, R12 ;  /* 0x0000000c00037245 */ /* 0x001fca0000201000 */
[----:B------:R-:W-:-:S04]  /*de60*/  FMUL R3, R3, UR4 ;  /* 0x0000000403037c20 */ /* 0x000fc80008400000 */
[----:B------:R0:W1:Y:S02]  /*de70*/  F2I.U32.TRUNC.NTZ R20, R3 ;  /* 0x0000000300147305 */ /* 0x000064000020f000 */
[----:B--2---:R-:W-:Y:S05]  /*de80*/  @!P0 BRA `(.L_x_250) ;  /* 0x0000000000288947 */ /* 0x004fea0003800000 */
[----:B0-----:R-:W0:Y:S02]  /*de90*/  LDC R3, c[0x0][0x634] ;  /* 0x00018d00ff037b82 */ /* 0x001e240000000800 */
        /* <DEDUP_REMOVED lines=9> */
.L_x_250:
[----:B------:R-:W2:Y:S01]  /*df30*/  LDC.64 R28, c[0x0][0x640] ;  /* 0x00019000ff1c7b82 */ /* 0x000ea20000000a00 */
[-CC-:B------:R-:W-:Y:S01]  /*df40*/  SHF.R.U64 R23, R8, R0.reuse, R9.reuse ;  /* 0x0000000008177219 */ /* 0x180fe20000001209 */
[----:B-1----:R-:W-:Y:S01]  /*df50*/  IMAD.MOV R20, RZ, RZ, -R20 ;  /* 0x000000ffff147224 */ /* 0x002fe200078e0a14 */
[----:B------:R-:W-:Y:S01]  /*df60*/  SHF.R.U32.HI R0, RZ, R0, R9 ;  /* 0x00000000ff007219 */ /* 0x000fe20000011609 */
[----:B------:R-:W-:Y:S01]  /*df70*/  ULDC UR4, c[0x0][0x154] ;  /* 0x0000550000047ab9 */ /* 0x000fe20000000800 */
[----:B0-----:R-:W-:Y:S01]  /*df80*/  IADD3 R3, P0, RZ, -R23, RZ ;  /* 0x80000017ff037210 */ /* 0x001fe20007f1e0ff */
[----:B------:R-:W-:Y:S02]  /*df90*/  IMAD R21, R21, R20, R12 ;  /* 0x0000001415157224 */ /* 0x000fe400078e020c */
[----:B------:R-:W0:Y:S01]  /*dfa0*/  LDC R6, c[0x0][0x618] ;  /* 0x00018600ff067b82 */ /* 0x000e220000000800 */
[----:B------:R-:W-:Y:S02]  /*dfb0*/  IMAD.MOV.U32 R7, RZ, RZ, 0x1 ;  /* 0x00000001ff077424 */ /* 0x000fe400078e00ff */
[----:B------:R-:W-:-:S04]  /*dfc0*/  IMAD.X R5, RZ, RZ, ~R0, P0 ;  /* 0x000000ffff057224 */ /* 0x000fc800000e0e00 */
[-C--:B---3--:R-:W-:Y:S01]  /*dfd0*/  IMAD R0, R5, R14.reuse, RZ ;  /* 0x0000000e05007224 */ /* 0x088fe200078e02ff */
[----:B------:R-:W1:Y:S01]  /*dfe0*/  LDC R8, c[0x0][0x608] ;  /* 0x00018200ff087b82 */ /* 0x000e620000000800 */
[----:B------:R-:W-:-:S04]  /*dff0*/  IMAD.WIDE.U32 R4, R3, R14, R16 ;  /* 0x0000000e03047225 */ /* 0x000fc800078e0010 */
[----:B------:R-:W-:Y:S01]  /*e000*/  IMAD R3, R3, R15, R0 ;  /* 0x0000000f03037224 */ /* 0x000fe200078e0200 */
[----:B------:R-:W-:Y:S02]  /*e010*/  I2FP.F32.U32 R0, R24 ;  /* 0x0000001800007245 */ /* 0x000fe40000201000 */
[----:B------:R-:W3:Y:S01]  /*e020*/  LDC R26, c[0x0][0x658] ;  /* 0x00019600ff1a7b82 */ /* 0x000ee20000000800 */
[----:B------:R-:W-:Y:S01]  /*e030*/  IMAD.IADD R3, R5, 0x1, R3 ;  /* 0x0000000105037824 */ /* 0x000fe200078e0203 */
[----:B--2---:R-:W-:Y:S01]  /*e040*/  ISETP.NE.U32.AND P0, PT, R28, RZ, PT ;  /* 0x000000ff1c00720c */ /* 0x004fe20003f05070 */
[----:B------:R-:W-:Y:S01]  /*e050*/  FMUL R0, R0, UR4 ;  /* 0x0000000400007c20 */ /* 0x000fe20008400000 */
[----:B------:R-:W-:Y:S02]  /*e060*/  IMAD.MOV.U32 R5, RZ, RZ, -0x1 ;  /* 0xffffffffff057424 */ /* 0x000fe400078e00ff */
[----:B------:R-:W-:Y:S01]  /*e070*/  ISETP.NE.AND.EX P0, PT, R29, RZ, PT, P0 ;  /* 0x000000ff1d00720c */ /* 0x000fe20003f05300 */
[----:B------:R2:W2:Y:S01]  /*e080*/  F2I.U32.TRUNC.NTZ R13, R0 ;  /* 0x00000000000d7305 */ /* 0x0004a2000020f000 */
[----:B------:R-:W2:Y:S01]  /*e090*/  LDC R15, c[0x0][0x148] ;  /* 0x00005200ff0f7b82 */ /* 0x000ea20000000800 */
[----:B0-----:R-:W-:-:S02]  /*e0a0*/  SHF.R.U64 R12, R4, R6, R3 ;  /* 0x00000006040c7219 */ /* 0x001fc40000001203 */
[----:B------:R-:W-:-:S05]  /*e0b0*/  SHF.R.U32.HI R3, RZ, R6, R3 ;  /* 0x00000006ff037219 */ /* 0x000fca0000011603 */
[----:B------:R-:W0:Y:S01]  /*e0c0*/  LDC R20, c[0x0][0x600] ;  /* 0x00018000ff147b82 */ /* 0x000e220000000800 */
[-CC-:B-1----:R-:W-:Y:S02]  /*e0d0*/  SHF.R.U64 R10, R12, R8.reuse, R3.reuse ;  /* 0x000000080c0a7219 */ /* 0x182fe40000001203 */
[----:B------:R-:W-:-:S05]  /*e0e0*/  SHF.R.U32.HI R3, RZ, R8, R3 ;  /* 0x00000008ff037219 */ /* 0x000fca0000011603 */
[----:B------:R-:W1:Y:S01]  /*e0f0*/  LDC R27, c[0x0][0x648] ;  /* 0x00019200ff1b7b82 */ /* 0x000e620000000800 */
[-C--:B---3--:R-:W-:Y:S02]  /*e100*/  SHF.L.U32 R4, R5, R26.reuse, RZ ;  /* 0x0000001a05047219 */ /* 0x088fe400000006ff */
[--C-:B------:R-:W-:Y:S02]  /*e110*/  SHF.R.U64 R14, R10, R26, R3.reuse ;  /* 0x0000001a0a0e7219 */ /* 0x100fe40000001203 */
[----:B------:R-:W-:Y:S02]  /*e120*/  LOP3.LUT R25, RZ, R4, RZ, 0x33, !PT ;  /* 0x00000004ff197212 */ /* 0x000fe400078e33ff */
[-C--:B------:R-:W-:Y:S01]  /*e130*/  SHF.R.U32.HI R5, RZ, R26.reuse, R3 ;  /* 0x0000001aff057219 */ /* 0x080fe20000011603 */
[----:B------:R-:W3:Y:S01]  /*e140*/  LDC R30, c[0x0][0x638] ;  /* 0x00018e00ff1e7b82 */ /* 0x000ee20000000800 */
[----:B------:R-:W-:Y:S01]  /*e150*/  SHF.L.U32 R136, R7, R26, RZ ;  /* 0x0000001a07887219 */ /* 0x000fe200000006ff */
[----:B------:R-:W-:-:S06]  /*e160*/  IMAD.MOV.U32 R4, RZ, RZ, R14 ;  /* 0x000000ffff047224 */ /* 0x000fcc00078e000e */
[----:B------:R-:W0:Y:S01]  /*e170*/  LDC R31, c[0x0][0x610] ;  /* 0x00018400ff1f7b82 */ /* 0x000e220000000800 */
[----:B------:R-:W-:Y:S05]  /*e180*/  @!P0 BRA `(.L_x_251) ;  /* 0x0000000000288947 */ /* 0x000fea0003800000 */
[----:B------:R-:W4:Y:S02]  /*e190*/  LDC R3, c[0x0][0x64c] ;  /* 0x00019300ff037b82 */ /* 0x000f240000000800 */
[----:B----4-:R-:W-:-:S05]  /*e1a0*/  IADD3 R3, P0, R14, R3, RZ ;  /* 0x000000030e037210 */ /* 0x010fca0007f1e0ff */
        /* <DEDUP_REMOVED lines=8> */
.L_x_251:
[----:B------:R-:W-:Y:S01]  /*e230*/  ISETP.NE.AND P0, PT, R2, 0x1, PT ;  /* 0x000000010200780c */ /* 0x000fe20003f05270 */
[----:B0-----:R-:W-:Y:S01]  /*e240*/  VIADD R7, R20, 0xffffffff ;  /* 0xffffffff14077836 */ /* 0x001fe20000000000 */
[----:B-12---:R-:W-:Y:S01]  /*e250*/  SHF.R.U64 R0, R4, R27, R5 ;  /* 0x0000001b04007219 */ /* 0x006fe20000001205 */
[----:B------:R-:W-:Y:S01]  /*e260*/  IMAD.MOV R13, RZ, RZ, -R13 ;  /* 0x000000ffff0d7224 */ /* 0x000fe200078e0a0d */
[----:B------:R-:W-:Y:S01]  /*e270*/  LOP3.LUT R5, R10, R25, RZ, 0xc0, !PT ;  /* 0x000000190a057212 */ /* 0x000fe200078ec0ff */
[----:B------:R-:W-:Y:S02]  /*e280*/  IMAD.MOV.U32 R4, RZ, RZ, 0x1 ;  /* 0x00000001ff047424 */ /* 0x000fe400078e00ff */
[----:B------:R-:W-:Y:S02]  /*e290*/  IMAD.MOV R3, RZ, RZ, -R0 ;  /* 0x000000ffff037224 */ /* 0x000fe400078e0a00 */
[----:B------:R-:W-:Y:S01]  /*e2a0*/  IMAD R136, R136, R0, R5 ;  /* 0x0000000088887224 */ /* 0x000fe200078e0205 */
[----:B------:R-:W-:Y:S01]  /*e2b0*/  LOP3.LUT R5, R12, R7, RZ, 0xc0, !PT ;  /* 0x000000070c057212 */ /* 0x000fe200078ec0ff */
[----:B---3--:R-:W-:-:S02]  /*e2c0*/  IMAD R0, R3, R30, R14 ;  /* 0x0000001e03007224 */ /* 0x008fc400078e020e */
[----:B------:R-:W-:Y:S02]  /*e2d0*/  @P0 IMAD R21, R15, R13, R24 ;  /* 0x0000000d0f150224 */ /* 0x000fe400078e0218 */
[----:B------:R-:W-:Y:S01]  /*e2e0*/  IMAD R3, R0, R20, R5 ;  /* 0x0000001400037224 */ /* 0x000fe200078e0205 */
[----:B------:R-:W-:Y:S01]  /*e2f0*/  PRMT R0, R4, 0x7610, R0 ;  /* 0x0000761004007816 */ /* 0x000fe20000000000 */
[----:B------:R-:W-:-:S05]  /*e300*/  IMAD R136, R136, R31, R21 ;  /* 0x0000001f88887224 */ /* 0x000fca00078e0215 */
[----:B------:R-:W-:Y:S02]  /*e310*/  SEL R139, R3, R136, !P0 ;  /* 0x00000088038b7207 */ /* 0x000fe40004000000 */
[----:B------:R-:W-:-:S07]  /*e320*/  SEL R136, R136, R3, !P0 ;  /* 0x0000000388887207 */ /* 0x000fce0004000000 */
.L_x_249:
[----:B------:R-:W-:-:S13]  /*e330*/  LOP3.LUT P0, RZ, R0, 0xff, RZ, 0xc0, !PT ;  /* 0x000000ff00ff7812 */ /* 0x000fda000780c0ff */
[----:B------:R-:W-:Y:S05]  /*e340*/  @P0 BRA `(.L_x_252) ;  /* 0xffffff2800e80947 */ /* 0x000fea000383ffff */
[----:B------:R-:W-:Y:S05]  /*e350*/  EXIT ;  /* 0x000000000000794d */ /* 0x000fea0003800000 */
.L_x_3:
[----:B0-----:R-:W-:Y:S01]  /*e360*/  ULDC.64 UR4, c[0x0][0x650] ;  /* 0x0001940000047ab9 */ /* 0x001fe20000000a00 */
        /* <DEDUP_REMOVED lines=25> */
.L_x_254:
[--C-:B------:R-:W-:Y:S01]  /*e500*/  SHF.R.U64 R12, R10, R14, R11.reuse ;  /* 0x0000000e0a0c7219 */ /* 0x100fe2000000120b */
[----:B------:R-:W0:Y:S01]  /*e510*/  LDC R22, c[0x0][0x618] ;  /* 0x00018600ff167b82 */ /* 0x000e220000000800 */
[----:B------:R-:W-:Y:S01]  /*e520*/  I2FP.F32.U32 R6, R4 ;  /* 0x0000000400067245 */ /* 0x000fe20000201000 */
[----:B------:R-:W-:Y:S01]  /*e530*/  ULDC UR4, c[0x0][0x150] ;  /* 0x0000540000047ab9 */ /* 0x000fe20000000800 */
[----:B------:R-:W-:Y:S02]  /*e540*/  SHF.R.U32.HI R5, RZ, R14, R11 ;  /* 0x0000000eff057219 */ /* 0x000fe4000001160b */
[----:B------:R-:W-:Y:S01]  /*e550*/  IADD3 R9, P0, RZ, -R12, RZ ;  /* 0x8000000cff097210 */ /* 0x000fe20007f1e0ff */
[----:B------:R-:W-:Y:S01]  /*e560*/  FMUL R11, R6, UR4 ;  /* 0x00000004060b7c20 */ /* 0x000fe20008400000 */
[----:B------:R-:W-:Y:S01]  /*e570*/  ULDC UR4, c[0x0][0x154] ;  /* 0x0000550000047ab9 */ /* 0x000fe20000000800 */
[----:B------:R-:W1:Y:S02]  /*e580*/  LDC.64 R24, c[0x0][0x640] ;  /* 0x00019000ff187b82 */ /* 0x000e640000000a00 */
[----:B------:R-:W-:-:S02]  /*e590*/  IMAD.X R5, RZ, RZ, ~R5, P0 ;  /* 0x000000ffff057224 */ /* 0x000fc400000e0e05 */
[----:B------:R-:W2:Y:S01]  /*e5a0*/  F2I.U32.TRUNC.NTZ R11, R11 ;  /* 0x0000000b000b7305 */ /* 0x000ea2000020f000 */
[----:B------:R-:W-:-:S03]  /*e5b0*/  IMAD.WIDE.U32 R6, R9, R20, R16 ;  /* 0x0000001409067225 */ /* 0x000fc600078e0010 */
[----:B------:R-:W3:Y:S01]  /*e5c0*/  LDC R13, c[0x0][0x144] ;  /* 0x00005100ff0d7b82 */ /* 0x000ee20000000800 */
[----:B------:R-:W-:-:S04]  /*e5d0*/  IMAD R8, R5, R20, RZ ;  /* 0x0000001405087224 */ /* 0x000fc800078e02ff */
[----:B------:R-:W-:Y:S02]  /*e5e0*/  IMAD R5, R9, R21, R8 ;  /* 0x0000001509057224 */ /* 0x000fe400078e0208 */
[----:B------:R-:W-:Y:S01]  /*e5f0*/  IMAD.MOV.U32 R8, RZ, RZ, -0x1 ;  /* 0xffffffffff087424 */ /* 0x000fe200078e00ff */
[----:B------:R-:W4:Y:S01]  /*e600*/  LDC R14, c[0x0][0x608] ;  /* 0x00018200ff0e7b82 */ /* 0x000f220000000800 */
[----:B------:R-:W-:Y:S01]  /*e610*/  IMAD.IADD R5, R7, 0x1, R5 ;  /* 0x0000000107057824 */ /* 0x000fe200078e0205 */
[----:B------:R-:W-:-:S04]  /*e620*/  I2FP.F32.U32 R7, R3 ;  /* 0x0000000300077245 */ /* 0x000fc80000201000 */
[-C--:B0-----:R-:W-:Y:S01]  /*e630*/  SHF.R.U64 R10, R6, R22.reuse, R5 ;  /* 0x00000016060a7219 */ /* 0x081fe20000001205 */
[----:B--2---:R-:W-:Y:S01]  /*e640*/  IMAD.MOV R6, RZ, RZ, -R11 ;  /* 0x000000ffff067224 */ /* 0x004fe200078e0a0b */
[----:B------:R-:W0:Y:S01]  /*e650*/  LDC R9, c[0x0][0x658] ;  /* 0x00019600ff097b82 */ /* 0x000e220000000800 */
[----:B-1----:R-:W-:Y:S01]  /*e660*/  ISETP.NE.U32.AND P0, PT, R24, RZ, PT ;  /* 0x000000ff1800720c */ /* 0x002fe20003f05070 */
[----:B------:R-:W-:Y:S01]  /*e670*/  FMUL R7, R7, UR4 ;  /* 0x0000000407077c20 */ /* 0x000fe20008400000 */
[----:B------:R-:W-:Y:S02]  /*e680*/  SHF.R.U32.HI R5, RZ, R22, R5 ;  /* 0x00000016ff057219 */ /* 0x000fe40000011605 */
[----:B------:R-:W-:-:S03]  /*e690*/  ISETP.NE.AND.EX P0, PT, R25, RZ, PT, P0 ;  /* 0x000000ff1900720c */ /* 0x000fc60003f05300 */
[----:B------:R-:W1:Y:S01]  /*e6a0*/  LDC R20, c[0x0][0x148] ;  /* 0x00005200ff147b82 */ /* 0x000e620000000800 */
[----:B---3--:R-:W-:Y:S02]  /*e6b0*/  IMAD R23, R13, R6, R4 ;  /* 0x000000060d177224 */ /* 0x008fe400078e0204 */
[----:B------:R-:W-:-:S05]  /*e6c0*/  IMAD.MOV.U32 R6, RZ, RZ, 0x1 ;  /* 0x00000001ff067424 */ /* 0x000fca00078e00ff */
[----:B------:R-:W2:Y:S01]  /*e6d0*/  LDC R21, c[0x0][0x600] ;  /* 0x00018000ff157b82 */ /* 0x000ea20000000800 */
[-CC-:B----4-:R-:W-:Y:S02]  /*e6e0*/  SHF.R.U64 R13, R10, R14.reuse, R5.reuse ;  /* 0x0000000e0a0d7219 */ /* 0x190fe40000001205 */
[----:B------:R-:W-:Y:S02]  /*e6f0*/  SHF.R.U32.HI R4, RZ, R14, R5 ;  /* 0x0000000eff047219 */ /* 0x000fe40000011605 */
[----:B------:R3:W4:Y:S03]  /*e700*/  F2I.U32.TRUNC.NTZ R14, R7 ;  /* 0x00000007000e7305 */ /* 0x000726000020f000 */
[----:B------:R-:W1:Y:S01]  /*e710*/  LDC R26, c[0x0][0x648] ;  /* 0x00019200ff1a7b82 */ /* 0x000e620000000800 */
[-C--:B0-----:R-:W-:Y:S02]  /*e720*/  SHF.R.U64 R15, R13, R9.reuse, R4 ;  /* 0x000000090d0f7219 */ /* 0x081fe40000001204 */
[----:B------:R-:W-:-:S02]  /*e730*/  SHF.L.U32 R8, R8, R9, RZ ;  /* 0x0000000908087219 */ /* 0x000fc400000006ff */
[-C--:B------:R-:W-:Y:S01]  /*e740*/  SHF.R.U32.HI R5, RZ, R9.reuse, R4 ;  /* 0x00000009ff057219 */ /* 0x080fe20000011604 */
[----:B------:R-:W-:Y:S01]  /*e750*/  IMAD.MOV.U32 R4, RZ, RZ, R15 ;  /* 0x000000ffff047224 */ /* 0x000fe200078e000f */
[----:B------:R-:W-:Y:S01]  /*e760*/  SHF.L.U32 R22, R6, R9, RZ ;  /* 0x0000000906167219 */ /* 0x000fe200000006ff */
[----:B------:R-:W0:Y:S01]  /*e770*/  LDC R27, c[0x0][0x638] ;  /* 0x00018e00ff1b7b82 */ /* 0x000e220000000800 */
[----:B------:R-:W-:-:S07]  /*e780*/  LOP3.LUT R28, RZ, R8, RZ, 0x33, !PT ;  /* 0x00000008ff1c7212 */ /* 0x000fce00078e33ff */
        /* <DEDUP_REMOVED lines=12> */
.L_x_255:
[----:B------:R-:W-:Y:S01]  /*e850*/  ISETP.NE.AND P0, PT, R2, 0x1, PT ;  /* 0x000000010200780c */ /* 0x000fe20003f05270 */
[----:B--2---:R-:W-:Y:S01]  /*e860*/  VIADD R7, R21, 0xffffffff ;  /* 0xffffffff15077836 */ /* 0x004fe20000000000 */
[----:B-1----:R-:W-:Y:S01]  /*e870*/  SHF.R.U64 R5, R4, R26, R5 ;  /* 0x0000001a04057219 */ /* 0x002fe20000001205 */
[----:B------:R-:W-:Y:S01]  /*e880*/  IMAD.MOV R14, RZ, RZ, -R14 ;  /* 0x000000ffff0e7224 */ /* 0x000fe200078e0a0e */
[----:B------:R-:W-:Y:S01]  /*e890*/  LOP3.LUT R4, R13, R28, RZ, 0xc0, !PT ;  /* 0x0000001c0d047212 */ /* 0x000fe200078ec0ff */
[----:B------:R-:W-:Y:S01]  /*e8a0*/  IMAD.MOV.U32 R8, RZ, RZ, R12 ;  /* 0x000000ffff087224 */ /* 0x000fe200078e000c */
[----:B------:R-:W-:Y:S01]  /*e8b0*/  LOP3.LUT R10, R10, R7, RZ, 0xc0, !PT ;  /* 0x000000070a0a7212 */ /* 0x000fe200078ec0ff */
[----:B------:R-:W-:Y:S02]  /*e8c0*/  IMAD.MOV R6, RZ, RZ, -R5 ;  /* 0x000000ffff067224 */ /* 0x000fe400078e0a05 */
[----:B------:R-:W-:-:S04]  /*e8d0*/  IMAD R4, R22, R5, R4 ;  /* 0x0000000516047224 */ /* 0x000fc800078e0204 */
[----:B------:R-:W-:Y:S02]  /*e8e0*/  @P0 IMAD R23, R20, R14, R3 ;  /* 0x0000000e14170224 */ /* 0x000fe400078e0203 */
[----:B0-----:R-:W-:Y:S02]  /*e8f0*/  IMAD R3, R6, R27, R15 ;  /* 0x0000001b06037224 */ /* 0x001fe400078e020f */
[----:B------:R-:W-:Y:S02]  /*e900*/  IMAD R7, R4, R29, R23 ;  /* 0x0000001d04077224 */ /* 0x000fe400078e0217 */
[----:B------:R-:W-:Y:S02]  /*e910*/  IMAD R4, R3, R21, R10 ;  /* 0x0000001503047224 */ /* 0x000fe400078e020a */
[----:B------:R-:W-:-:S03]  /*e920*/  IMAD.MOV.U32 R6, RZ, RZ, 0x1 ;  /* 0x00000001ff067424 */ /* 0x000fc600078e00ff */
[----:B------:R-:W-:Y:S02]  /*e930*/  SEL R9, R4, R7, !P0 ;  /* 0x0000000704097207 */ /* 0x000fe40004000000 */
[----:B------:R-:W-:-:S07]  /*e940*/  SEL R7, R7, R4, !P0 ;  /* 0x0000000407077207 */ /* 0x000fce0004000000 */
.L_x_253:
[----:B------:R-:W-:-:S08]  /*e950*/  NOP ;  /* 0x0000000000007918 */ /* 0x000fd00000000000 */
[----:B------:R-:W0:-:S00]  /*e960*/  USETMAXREG.DEALLOC.CTAPOOL 0x28 ;  /* 0x00000028000079c8 */ /* 0x000e0000080e0500 */
[----:B0-----:R-:W-:-:S13]  /*e970*/  ISETP.NE.AND P0, PT, R0, RZ, PT ;  /* 0x000000ff0000720c */ /* 0x001fda0003f05270 */
[----:B------:R-:W-:Y:S05]  /*e980*/  @P0 EXIT ;  /* 0x000000000000094d */ /* 0x000fea0003800000 */
[----:B------:R-:W-:Y:S01]  /*e990*/  LOP3.LUT P0, RZ, R6, 0xff, RZ, 0xc0, !PT ;  /* 0x000000ff06ff7812 */ /* 0x000fe2000780c0ff */
[----:B------:R-:W-:Y:S02]  /*e9a0*/  IMAD.MOV.U32 R3, RZ, RZ, 0x1 ;  /* 0x00000001ff037424 */ /* 0x000fe400078e00ff */
[----:B------:R-:W-:-:S10]  /*e9b0*/  IMAD.MOV.U32 R0, RZ, RZ, RZ ;  /* 0x000000ffff007224 */ /* 0x000fd400078e00ff */
[----:B------:R-:W-:Y:S05]  /*e9c0*/  @!P0 BRA `(.L_x_256) ;  /* 0x0000000c00648947 */ /* 0x000fea0003800000 */
[----:B------:R-:W0:Y:S01]  /*e9d0*/  LDC R0, c[0x0][0x28c] ;  /* 0x0000a300ff007b82 */ /* 0x000e220000000800 */
[----:B------:R-:W-:Y:S01]  /*e9e0*/  ULDC UR5, c[0x0][0x658] ;  /* 0x0001960000057ab9 */ /* 0x000fe20000000800 */
[----:B------:R-:W-:Y:S01]  /*e9f0*/  UMOV UR7, 0xffffffff ;  /* 0xffffffff00077882 */ /* 0x000fe20000000000 */
[----:B------:R-:W-:Y:S01]  /*ea00*/  ULDC UR6, c[0x0][0xc] ;  /* 0x0000030000067ab9 */ /* 0x000fe20000000800 */
[----:B------:R-:W-:Y:S01]  /*ea10*/  USHF.L.U32 UR9, UR7, UR5, URZ ;  /* 0x0000000507097299 */ /* 0x000fe2000800063f */
[C---:B------:R-:W-:Y:S01]  /*ea20*/  LOP3.LUT P2, RZ, R18.reuse, 0x7f, RZ, 0xc0, !PT ;  /* 0x0000007f12ff7812 */ /* 0x040fe2000784c0ff */
[----:B------:R-:W-:Y:S01]  /*ea30*/  UMOV UR8, 0x1 ;  /* 0x0000000100087882 */ /* 0x000fe20000000000 */
[----:B------:R-:W-:Y:S01]  /*ea40*/  ULDC UR7, c[0x0][0x10] ;  /* 0x0000040000077ab9 */ /* 0x000fe20000000800 */
[----:B------:R-:W-:Y:S01]  /*ea50*/  LOP3.LUT P0, RZ, R18, 0x1f, RZ, 0xc0, !PT ;  /* 0x0000001f12ff7812 */ /* 0x000fe2000780c0ff */
[----:B------:R-:W-:Y:S01]  /*ea60*/  UIMAD.WIDE.U32 UR6, UR6, UR7, URZ ;  /* 0x00000007060672a5 */ /* 0x000fe2000f8e003f */
[----:B------:R-:W-:Y:S01]  /*ea70*/  BSSY B0, `(.L_x_256) ;  /* 0x00000ce000007945 */ /* 0x000fe20003800000 */
[----:B------:R-:W-:Y:S01]  /*ea80*/  USHF.L.U32 UR5, UR8, UR5, URZ ;  /* 0x0000000508057299 */ /* 0x000fe2000800063f */
[----:B------:R-:W-:Y:S01]  /*ea90*/  IMAD.MOV.U32 R11, RZ, RZ, 0x1 ;  /* 0x00000001ff0b7424 */ /* 0x000fe200078e00ff */
[----:B------:R-:W-:Y:S01]  /*eaa0*/  LOP3.LUT R18, R19, 0x2, RZ, 0xfc, !PT ;  /* 0x0000000213127812 */ /* 0x000fe200078efcff */
[----:B------:R-:W-:Y:S01]  /*eab0*/  ULDC UR8, c[0x0][0x14] ;  /* 0x0000050000087ab9 */ /* 0x000fe20000000800 */
[----:B------:R-:W-:Y:S01]  /*eac0*/  PLOP3.LUT P0, PT, P0, P2, PT, 0x8a, 0x0 ;  /* 0x000000000000781c */ /* 0x000fe20000705172 */
[----:B------:R-:W-:-:S02]  /*ead0*/  UIMAD.WIDE.U32 UR30, UR6, UR8, URZ ;  /* 0x00000008061e72a5 */ /* 0x000fc4000f8e003f */
[----:B------:R-:W-:Y:S01]  /*eae0*/  UIMAD UR7, UR7, UR8, URZ ;  /* 0x00000008070772a4 */ /* 0x000fe2000f8e023f */
[----:B------:R-:W-:Y:S01]  /*eaf0*/  ULDC UR4, c[0x0][0x600] ;  /* 0x0001800000047ab9 */ /* 0x000fe20000000800 */
[----:B------:R-:W-:Y:S02]  /*eb00*/  ULOP3.LUT UR6, URZ, UR9, URZ, 0x33, !UPT ;  /* 0x000000093f067292 */ /* 0x000fe4000f8e333f */
[----:B------:R-:W-:Y:S01]  /*eb10*/  UIADD3 UR4, UR4, -0x1, URZ ;  /* 0xffffffff04047890 */ /* 0x000fe2000fffe03f */
[----:B0-----:R-:W-:Y:S01]  /*eb20*/  VIADD R0, R0, 0x7f ;  /* 0x0000007f00007836 */ /* 0x001fe20000000000 */
[----:B------:R-:W-:Y:S01]  /*eb30*/  UIADD3 UR7, UR31, UR7, URZ ;  /* 0x000000071f077290 */ /* 0x000fe2000fffe03f */
[----:B------:R-:W-:-:S03]  /*eb40*/  ULDC.64 UR38, c[0x0][0x198] ;  /* 0x0000660000267ab9 */ /* 0x000fc60000000a00 */
[----:B------:R-:W-:-:S04]  /*eb50*/  SHF.R.S32.HI R3, RZ, 0x1f, R0 ;  /* 0x0000001fff037819 */ /* 0x000fc80000011400 */
[----:B------:R-:W-:Y:S01]  /*eb60*/  LEA.HI R3, R3, R0, RZ, 0x7 ;  /* 0x0000000003037211 */ /* 0x000fe200078f38ff */
[----:B------:R-:W-:-:S03]  /*eb70*/  IMAD.MOV.U32 R0, RZ, RZ, RZ ;  /* 0x000000ffff007224 */ /* 0x000fc600078e00ff */
[----:B------:R-:W-:Y:S01]  /*eb80*/  SHF.R.S32.HI R13, RZ, 0x7, R3 ;  /* 0x00000007ff0d7819 */ /* 0x000fe20000011403 */
[----:B------:R-:W-:-:S04]  /*eb90*/  IMAD.MOV.U32 R3, RZ, RZ, 0x1 ;  /* 0x00000001ff037424 */ /* 0x000fc800078e00ff */
[----:B------:R-:W-:-:S07]  /*eba0*/  VIADD R10, R13, 0x1 ;  /* 0x000000010d0a7836 */ /* 0x000fce0000000000 */
.L_x_268:
[----:B------:R-:W-:-:S03]  /*ebb0*/  UMOV UR8, 0xffffffff ;  /* 0xffffffff00087882 */ /* 0x000fc60000000000 */
[----:B------:R-:W-:Y:S05]  /*ebc0*/  BRA.DIV UR8, `(.L_x_257) ;  /* 0x0000000e08887947 */ /* 0x000fea000b800000 */
[----:B------:R-:W-:-:S13]  /*ebd0*/  ELECT P6, URZ, PT ;  /* 0x00000000003f782f */ /* 0x000fda00038c0000 */
.L_x_277:
[----:B------:R-:W0:Y:S01]  /*ebe0*/  LDC R4, c[0x0][0x28c] ;  /* 0x0000a300ff047b82 */ /* 0x000e220000000800 */
[----:B------:R-:W-:Y:S01]  /*ebf0*/  BSSY B1, `(.L_x_258) ;  /* 0x0000043000017945 */ /* 0x000fe20003800000 */
[----:B0-----:R-:W-:-:S13]  /*ec00*/  ISETP.LT.OR P6, PT, R4, 0x1, !P6 ;  /* 0x000000010400780c */ /* 0x001fda00077c1670 */
[----:B------:R-:W-:Y:S05]  /*ec10*/  @P6 BRA `(.L_x_259) ;  /* 0x0000000400006947 */ /* 0x000fea0003800000 */
[----:B------:R-:W-:Y:S02]  /*ec20*/  IMAD R14, R7, 0xc0, RZ ;  /* 0x000000c0070e7824 */ /* 0x000fe400078e02ff */
[----:B------:R-:W-:Y:S02]  /*ec30*/  IMAD R15, R9, 0x70, RZ ;  /* 0x00000070090f7824 */ /* 0x000fe400078e02ff */
[----:B------:R-:W-:Y:S02]  /*ec40*/  IMAD.MOV.U32 R20, RZ, RZ, RZ ;  /* 0x000000ffff147224 */ /* 0x000fe400078e00ff */
[----:B------:R-:W-:Y:S02]  /*ec50*/  IMAD.MOV.U32 R4, RZ, RZ, R10 ;  /* 0x000000ffff047224 */ /* 0x000fe400078e000a */
[----:B------:R-:W-:Y:S02]  /*ec60*/  IMAD.MOV.U32 R5, RZ, RZ, R3 ;  /* 0x000000ffff057224 */ /* 0x000fe400078e0003 */
[----:B------:R-:W-:-:S07]  /*ec70*/  IMAD.MOV.U32 R6, RZ, RZ, R0 ;  /* 0x000000ffff067224 */ /* 0x000fce00078e0000 */
.L_x_263:
[----:B------:R-:W0:Y:S01]  /*ec80*/  S2R R12, SR_CgaCtaId ;  /* 0x00000000000c7919 */ /* 0x000e220000008800 */
[----:B------:R-:W-:Y:S01]  /*ec90*/  MOV R7, 0x400 ;  /* 0x0000040000077802 */ /* 0x000fe20000000f00 */
[----:B------:R-:W1:Y:S03]  /*eca0*/  @!P2 LDC R9, c[0x0][0x500] ;  /* 0x00014000ff09ab82 */ /* 0x000e660000000800 */
[----:B0-----:R-:W-:Y:S02]  /*ecb0*/  LEA R21, R12, R7, 0x18 ;  /* 0x000000070c157211 */ /* 0x001fe400078ec0ff */
[----:B------:R-:W-:-:S03]  /*ecc0*/  SHF.L.U32 R7, R5, 0x1f, RZ ;  /* 0x0000001f05077819 */ /* 0x000fc600000006ff */
[----:B------:R-:W-:-:S04]  /*ecd0*/  IMAD R12, R6, 0x8, R21 ;  /* 0x00000008060c7824 */ /* 0x000fc800078e0215 */
[----:B------:R-:W0:Y:S02]  /*ece0*/  SYNCS.PHASECHK.TRANS64.TRYWAIT P1, [R12+URZ+0x10], R7 ;  /* 0x000010070c0075a7 */ /* 0x000e24000802017f */
[----:B01----:R-:W-:Y:S05]  /*ecf0*/  @!P1 BRA `(.L_x_260) ;  /* 0x0000000c005c9947 */ /* 0x003fea0003800000 */
.L_x_278:
[----:B0-----:R-:W-:Y:S01]  /*ed00*/  PRMT R7, R18, 0x9910, RZ ;  /* 0x0000991012077816 */ /* 0x001fe200000000ff */
[----:B------:R0:W-:Y:S03]  /*ed10*/  @!P2 SYNCS.ARRIVE.TRANS64 RZ, [R12+URZ], R9 ;  /* 0x000000090cffa9a7 */ /* 0x0001e6000800003f */
[----:B------:R-:W-:-:S13]  /*ed20*/  ISETP.NE.AND P1, PT, R7, 0x2, PT ;  /* 0x000000020700780c */ /* 0x000fda0003f25270 */
[----:B0-----:R-:W-:Y:S05]  /*ed30*/  @P1 BRA `(.L_x_261) ;  /* 0x0000000000041947 */ /* 0x001fea0003800000 */
[----:B------:R-:W-:Y:S01]  /*ed40*/  BPT.TRAP 0x1 ;  /* 0x000000040000795c */ /* 0x000fe20000300000 */
.L_x_261:
[----:B------:R-:W-:Y:S05]  /*ed50*/  @P0 BRA `(.L_x_262) ;  /* 0x0000000000040947 */ /* 0x000fea0003800000 */
[----:B------:R-:W-:Y:S01]  /*ed60*/  BPT.TRAP 0x1 ;  /* 0x000000040000795c */ /* 0x000fe20000300000 */
.L_x_262:
[--C-:B------:R-:W-:Y:S01]  /*ed70*/  IMAD R7, R6, 0xc000, R21.reuse ;  /* 0x0000c00006077824 */ /* 0x100fe200078e0215 */
[----:B------:R-:W-:Y:S01]  /*ed80*/  R2UR UR34, R20 ;  /* 0x00000000142272ca */ /* 0x000fe200000e0000 */
[----:B------:R-:W-:Y:S01]  /*ed90*/  IMAD R21, R6, 0x7000, R21 ;  /* 0x0000700006157824 */ /* 0x000fe200078e0215 */
[----:B------:R-:W-:Y:S01]  /*eda0*/  R2UR UR33, R12 ;  /* 0x000000000c2172ca */ /* 0x000fe200000e0000 */
[----:B------:R-:W-:Y:S01]  /*edb0*/  VIADD R4, R4, 0xffffffff ;  /* 0xffffffff04047836 */ /* 0x000fe20000000000 */
[----:B------:R-:W-:Y:S01]  /*edc0*/  R2UR UR24, R7 ;  /* 0x00000000071872ca */ /* 0x000fe200000e0000 */
[----:B------:R-:W-:Y:S01]  /*edd0*/  UIADD3 UR14, UP0, UR38, 0xf0, URZ ;  /* 0x000000f0260e7890 */ /* 0x000fe2000ff1e03f */
[----:B------:R-:W-:Y:S01]  /*ede0*/  R2UR UR8, R21 ;  /* 0x00000000150872ca */ /* 0x000fe200000e0000 */
[----:B------:R-:W-:Y:S01]  /*edf0*/  UIADD3 UR40, UP1, UR38, 0x1f0, URZ ;  /* 0x000001f026287890 */ /* 0x000fe2000ff3e03f */
[----:B------:R-:W-:Y:S01]  /*ee00*/  R2UR UR36, R8 ;  /* 0x00000000082472ca */ /* 0x000fe200000e0000 */
[----:B------:R-:W-:Y:S01]  /*ee10*/  UIADD3.X UR15, URZ, UR39, URZ, UP0, !UPT ;  /* 0x000000273f0f7290 */ /* 0x000fe200087fe43f */
[----:B------:R-:W-:Y:S01]  /*ee20*/  R2UR UR35, R14 ;  /* 0x000000000e2372ca */ /* 0x000fe200000e0000 */
[----:B------:R-:W-:Y:S01]  /*ee30*/  UIADD3.X UR41, URZ, UR39, URZ, UP1, !UPT ;  /* 0x000000273f297290 */ /* 0x000fe20008ffe43f */
[----:B------:R-:W-:Y:S01]  /*ee40*/  R2UR UR19, R15 ;  /* 0x000000000f1372ca */ /* 0x000fe200000e0000 */
[----:B------:R-:W-:Y:S01]  /*ee50*/  UIADD3 UR26, UR34, 0x40, URZ ;  /* 0x00000040221a7890 */ /* 0x000fe2000fffe03f */
[----:B------:R-:W-:Y:S01]  /*ee60*/  ISETP.GT.AND P3, PT, R4, 0x1, PT ;  /* 0x000000010400780c */ /* 0x000fe20003f64270 */
[----:B------:R-:W-:Y:S01]  /*ee70*/  VIADD R6, R6, 0x1 ;  /* 0x0000000106067836 */ /* 0x000fe20000000000 */
[----:B------:R-:W-:Y:S01]  /*ee80*/  UMOV UR22, 0x0 ;  /* 0x0000000000167882 */ /* 0x000fe20000000000 */
[----:B------:R-:W-:Y:S01]  /*ee90*/  UIADD3 UR32, UR24, 0x100, URZ ;  /* 0x0000010018207890 */ /* 0x000fe2000fffe03f */
[----:B------:R-:W-:Y:S01]  /*eea0*/  VIADD R20, R20, 0x80 ;  /* 0x0000008014147836 */ /* 0x000fe20000000000 */
[----:B------:R-:W-:Y:S01]  /*eeb0*/  UIADD3 UR24, UR24, 0x6100, URZ ;  /* 0x0000610018187890 */ /* 0x000fe2000fffe03f */
[----:B------:R-:W-:Y:S01]  /*eec0*/  ISETP.NE.AND P1, PT, R6, 0x2, PT ;  /* 0x000000020600780c */ /* 0x000fe20003f25270 */
[----:B------:R-:W-:-:S02]  /*eed0*/  UIADD3 UR16, UR8, 0x18100, URZ ;  /* 0x0001810008107890 */ /* 0x000fc4000fffe03f */
[----:B------:R-:W-:Y:S01]  /*eee0*/  UIADD3 UR8, UR8, 0x1b900, URZ ;  /* 0x0001b90008087890 */ /* 0x000fe2000fffe03f */
[----:B------:R-:W-:Y:S01]  /*eef0*/  SEL R12, RZ, 0x1, P1 ;  /* 0x00000001ff0c7807 */ /* 0x000fe20000800000 */
[----:B------:R-:W-:Y:S01]  /*ef00*/  UMOV UR23, 0x10000000 ;  /* 0x1000000000177882 */ /* 0x000fe20000000000 */
[----:B------:R-:W-:Y:S01]  /*ef10*/  UMOV UR25, UR33 ;  /* 0x0000002100197c82 */ /* 0x000fe20008000000 */
[----:B------:R-:W-:Y:S01]  /*ef20*/  UMOV UR28, UR36 ;  /* 0x00000024001c7c82 */ /* 0x000fe20008000000 */
[----:B------:R-:W-:Y:S01]  /*ef30*/  UMOV UR27, UR35 ;  /* 0x00000023001b7c82 */ /* 0x000fe20008000000 */
[----:B------:R-:W-:Y:S01]  /*ef40*/  UMOV UR17, UR33 ;  /* 0x0000002100117c82 */ /* 0x000fe20008000000 */
[----:B------:R-:W-:Y:S01]  /*ef50*/  UMOV UR18, UR34 ;  /* 0x0000002200127c82 */ /* 0x000fe20008000000 */
[----:B------:R-:W-:Y:S01]  /*ef60*/  UMOV UR20, UR36 ;  /* 0x0000002400147c82 */ /* 0x000fe20008000000 */
[----:B------:R0:W-:Y:S01]  /*ef70*/  UTMALDG.3D [UR32], [UR14], desc[UR22] ;  /* 0x000016200e0075b4 */ /* 0x0001e20008011000 */
[----:B------:R-:W-:Y:S01]  /*ef80*/  UMOV UR9, UR33 ;  /* 0x0000002100097c82 */ /* 0x000fe20008000000 */
[----:B------:R-:W-:Y:S01]  /*ef90*/  UMOV UR11, UR19 ;  /* 0x00000013000b7c82 */ /* 0x000fe20008000000 */
[----:B------:R-:W-:Y:S01]  /*efa0*/  UMOV UR12, UR36 ;  /* 0x00000024000c7c82 */ /* 0x000fe20008000000 */
[----:B------:R-:W-:Y:S01]  /*efb0*/  UMOV UR10, UR26 ;  /* 0x0000001a000a7c82 */ /* 0x000fe20008000000 */
[----:B------:R-:W-:-:S02]  /*efc0*/  LOP3.LUT R5, R5, R12, RZ, 0x3c, !PT ;  /* 0x0000000c05057212 */ /* 0x000fc400078e3cff */
[----:B------:R-:W-:Y:S01]  /*efd0*/  SEL R6, R6, RZ, P1 ;  /* 0x000000ff06067207 */ /* 0x000fe20000800000 */
[----:B------:R0:W-:Y:S01]  /*efe0*/  UTMALDG.3D [UR24], [UR14], desc[UR22] ;  /* 0x000016180e0075b4 */ /* 0x0001e20008011000 */
[----:B------:R0:W-:Y:S01]  /*eff0*/  UTMALDG.3D [UR16], [UR40], desc[UR22] ;  /* 0x00001610280075b4 */ /* 0x0001e20008011000 */
[----:B------:R0:W-:Y:S02]  /*f000*/  UTMALDG.3D [UR8], [UR40], desc[UR22] ;  /* 0x00001608280075b4 */ /* 0x0001e40008011000 */
[----:B0-----:R-:W-:Y:S05]  /*f010*/  @P3 BRA `(.L_x_263) ;  /* 0xfffffffc00183947 */ /* 0x001fea000383ffff */
.L_x_259:
[----:B------:R-:W-:Y:S05]  /*f020*/  BSYNC B1 ;  /* 0x0000000000017941 */ /* 0x000fea0003800000 */
.L_x_258:
[----:B------:R-:W-:Y:S01]  /*f030*/  LOP3.LUT P3, RZ, R11, 0xff, RZ, 0xc0, !PT ;  /* 0x000000ff0bff7812 */ /* 0x000fe2000786c0ff */
[----:B------:R-:W-:Y:S01]  /*f040*/  IMAD.IADD R0, R13, 0x1, R0 ;  /* 0x000000010d007824 */ /* 0x000fe200078e0200 */
[----:B------:R-:W-:Y:S01]  /*f050*/  IADD3 R16, P4, R16, UR30, RZ ;  /* 0x0000001e10107c10 */ /* 0x000fe2000ff9e0ff */
[----:B------:R-:W-:Y:S01]  /*f060*/  ULDC.64 UR8, c[0x0][0x650] ;  /* 0x0001940000087ab9 */ /* 0x000fe20000000a00 */
[----:B------:R-:W-:Y:S01]  /*f070*/  BSSY B1, `(.L_x_264) ;  /* 0x000006b000017945 */ /* 0x000fe20003800000 */
[----:B------:R-:W-:Y:S01]  /*f080*/  IMAD.MOV.U32 R7, RZ, RZ, -0x1 ;  /* 0xffffffffff077424 */ /* 0x000fe200078e00ff */
[----:B------:R-:W-:Y:S01]  /*f090*/  SHF.R.U32.HI R4, RZ, 0x1, R0 ;  /* 0x00000001ff047819 */ /* 0x000fe20000011600 */
[----:B------:R-:W-:Y:S01]  /*f0a0*/  IMAD.MOV.U32 R9, RZ, RZ, -0x1 ;  /* 0xffffffffff097424 */ /* 0x000fe200078e00ff */
[----:B------:R-:W-:Y:S01]  /*f0b0*/  ISETP.GT.U32.AND P1, PT, R0, 0x1, PT ;  /* 0x000000010000780c */ /* 0x000fe20003f24070 */
[----:B------:R-:W-:Y:S01]  /*f0c0*/  IMAD.MOV.U32 R8, RZ, RZ, -0x1 ;  /* 0xffffffffff087424 */ /* 0x000fe200078e00ff */
[----:B------:R-:W-:-:S02]  /*f0d0*/  LOP3.LUT R4, R4, 0x1, RZ, 0xc0, !PT ;  /* 0x0000000104047812 */ /* 0x000fc400078ec0ff */
[----:B------:R-:W-:Y:S01]  /*f0e0*/  ISETP.LT.U32.AND P1, PT, R13, 0x2, P1 ;  /* 0x000000020d00780c */ /* 0x000fe20000f21070 */
[----:B------:R-:W0:Y:S01]  /*f0f0*/  @P3 S2R R6, SR_CgaCtaId ;  /* 0x0000000000063919 */ /* 0x000e220000008800 */
[----:B------:R-:W-:Y:S02]  /*f100*/  @P3 MOV R5, 0x400 ;  /* 0x0000040000053802 */ /* 0x000fe40000000f00 */
[----:B------:R-:W-:Y:S02]  /*f110*/  IADD3.X R17, R17, UR7, RZ, P4, !PT ;  /* 0x0000000711117c10 */ /* 0x000fe4000a7fe4ff */
[----:B------:R-:W-:Y:S02]  /*f120*/  ISETP.GE.U32.AND P4, PT, R16, UR8, PT ;  /* 0x0000000810007c0c */ /* 0x000fe4000bf86070 */
[----:B------:R-:W-:Y:S02]  /*f130*/  LOP3.LUT R0, R0, 0x1, RZ, 0xc0, !PT ;  /* 0x0000000100007812 */ /* 0x000fe400078ec0ff */
[----:B------:R-:W-:-:S02]  /*f140*/  PRMT R11, RZ, 0x7610, R11 ;  /* 0x00007610ff0b7816 */ /* 0x000fc4000000000b */
[----:B0-----:R-:W-:-:S04]  /*f150*/  @P3 LEA R5, R6, R5, 0x18 ;  /* 0x0000000506053211 */ /* 0x001fc800078ec0ff */
[----:B------:R0:W-:Y:S01]  /*f160*/  @P3 SYNCS.ARRIVE.TRANS64.A1T0 RZ, [R5+URZ+0x38], RZ ;  /* 0x000038ff05ff39a7 */ /* 0x0001e2000810003f */
[----:B------:R-:W-:Y:S02]  /*f170*/  ISETP.NE.U32.AND P3, PT, R4, 0x1, PT ;  /* 0x000000010400780c */ /* 0x000fe40003f65070 */
[----:B------:R-:W-:Y:S02]  /*f180*/  SEL R4, RZ, 0x1, !P1 ;  /* 0x00000001ff047807 */ /* 0x000fe40004800000 */
[----:B------:R-:W-:Y:S02]  /*f190*/  ISETP.GE.U32.AND.EX P1, PT, R17, UR9, PT, P4 ;  /* 0x0000000911007c0c */ /* 0x000fe4000bf26140 */
[----:B------:R-:W-:-:S04]  /*f1a0*/  ISETP.GT.U32.AND P3, PT, R13, 0x1, !P3 ;  /* 0x000000010d00780c */ /* 0x000fc80005f64070 */
[----:B0-----:R-:W-:-:S04]  /*f1b0*/  SEL R5, RZ, 0x1, !P3 ;  /* 0x00000001ff057807 */ /* 0x001fc80005800000 */
[--C-:B------:R-:W-:Y:S02]  /*f1c0*/  LOP3.LUT R3, R5, R3, R4.reuse, 0x96, !PT ;  /* 0x0000000305037212 */ /* 0x100fe400078e9604 */
[----:B------:R-:W-:Y:S01]  /*f1d0*/  PRMT R4, RZ, 0x7610, R4 ;  /* 0x00007610ff047816 */ /* 0x000fe20000000004 */
[----:B------:R-:W-:Y:S06]  /*f1e0*/  @P1 BRA `(.L_x_265) ;  /* 0x00000004004c1947 */ /* 0x000fec0003800000 */
[----:B------:R-:W-:Y:S01]  /*f1f0*/  ULDC.64 UR8, c[0x0][0x628] ;  /* 0x00018a0000087ab9 */ /* 0x000fe20000000a00 */
[----:B------:R-:W0:Y:S01]  /*f200*/  S2R R14, SR_CTAID.X ;  /* 0x00000000000e7919 */ /* 0x000e220000002500 */
[----:B------:R-:W-:Y:S01]  /*f210*/  ISETP.NE.U32.AND P1, PT, RZ, UR8, PT ;  /* 0x00000008ff007c0c */ /* 0x000fe2000bf25070 */
[----:B------:R-:W-:Y:S01]  /*f220*/  ULDC UR11, c[0x0][0x630] ;  /* 0x00018c00000b7ab9 */ /* 0x000fe20000000800 */
[----:B------:R-:W-:Y:S01]  /*f230*/  IMAD.MOV.U32 R4, RZ, RZ, R16 ;  /* 0x000000ffff047224 */ /* 0x000fe200078e0010 */
[----:B------:R-:W1:Y:S01]  /*f240*/  S2R R12, SR_CTAID.Y ;  /* 0x00000000000c7919 */ /* 0x000e620000002600 */
[----:B------:R-:W-:Y:S01]  /*f250*/  ISETP.NE.AND.EX P1, PT, RZ, UR9, PT, P1 ;  /* 0x00000009ff007c0c */ /* 0x000fe2000bf25310 */
[----:B------:R-:W-:-:S12]  /*f260*/  IMAD.MOV.U32 R5, RZ, RZ, R17 ;  /* 0x000000ffff057224 */ /* 0x000fd800078e0011 */
[----:B------:R-:W-:Y:S05]  /*f270*/  @!P1 BRA `(.L_x_266) ;  /* 0x0000000000289947 */ /* 0x000fea0003800000 */
[----:B------:R-:W-:Y:S02]  /*f280*/  ULDC UR10, c[0x0][0x634] ;  /* 0x00018d00000a7ab9 */ /* 0x000fe40000000800 */
[----:B------:R-:W-:-:S05]  /*f290*/  IADD3 R9, P1, R16, UR10, RZ ;  /* 0x0000000a10097c10 */ /* 0x000fca000ff3e0ff */
[----:B------:R-:W-:-:S04]  /*f2a0*/  IMAD.X R15, RZ, RZ, R17, P1 ;  /* 0x000000ffff0f7224 */ /* 0x000fc800008e0611 */
[----:B------:R-:W-:-:S04]  /*f2b0*/  IMAD.WIDE.U32 R6, R15, UR8, RZ ;  /* 0x000000080f067c25 */ /* 0x000fc8000f8e00ff */
[----:B------:R-:W-:-:S04]  /*f2c0*/  IMAD.WIDE.U32 R6, P1, R9, UR9, R6 ;  /* 0x0000000909067c25 */ /* 0x000fc8000f820006 */
[----:B------:R-:W-:-:S04]  /*f2d0*/  IMAD.WIDE.U32 R8, R9, UR8, RZ ;  /* 0x0000000809087c25 */ /* 0x000fc8000f8e00ff */
[----:B------:R-:W-:Y:S01]  /*f2e0*/  IMAD.X R5, RZ, RZ, RZ, P1 ;  /* 0x000000ffff057224 */ /* 0x000fe200008e06ff */
[----:B------:R-:W-:Y:S01]  /*f2f0*/  IADD3 RZ, P1, R9, R6, RZ ;  /* 0x0000000609ff7210 */ /* 0x000fe20007f3e0ff */
[----:B------:R-:W-:-:S04]  /*f300*/  IMAD.MOV.U32 R4, RZ, RZ, R7 ;  /* 0x000000ffff047224 */ /* 0x000fc800078e0007 */
[----:B------:R-:W-:-:S08]  /*f310*/  IMAD.WIDE.U32.X R4, R15, UR9, R4, P1 ;  /* 0x000000090f047c25 */ /* 0x000fd000088e0404 */
.L_x_266:
[--C-:B------:R-:W-:Y:S01]  /*f320*/  SHF.R.U64 R8, R4, UR11, R5.reuse ;  /* 0x0000000b04087c19 */ /* 0x100fe20008001205 */
[----:B------:R-:W-:Y:S01]  /*f330*/  ULDC.64 UR8, c[0x0][0x620] ;  /* 0x0001880000087ab9 */ /* 0x000fe20000000a00 */
[----:B------:R-:W-:Y:S01]  /*f340*/  SHF.R.U32.HI R4, RZ, UR11, R5 ;  /* 0x0000000bff047c19 */ /* 0x000fe20008011605 */
[----:B------:R-:W2:Y:S01]  /*f350*/  LDC R25, c[0x0][0x144] ;  /* 0x00005100ff197b82 */ /* 0x000ea20000000800 */
[----:B------:R-:W-:Y:S01]  /*f360*/  IADD3 R7, P1, RZ, -R8, RZ ;  /* 0x80000008ff077210 */ /* 0x000fe20007f3e0ff */
[----:B------:R-:W-:Y:S01]  /*f370*/  ULDC.64 UR12, c[0x0][0x640] ;  /* 0x00019000000c7ab9 */ /* 0x000fe20000000a00 */
[----:B0-----:R-:W-:Y:S01]  /*f380*/  I2FP.F32.U32 R9, R14 ;  /* 0x0000000e00097245 */ /* 0x001fe20000201000 */
[----:B------:R-:W-:Y:S02]  /*f390*/  ULDC UR10, c[0x0][0x608] ;  /* 0x00018200000a7ab9 */ /* 0x000fe40000000800 */
[----:B------:R-:W-:Y:S01]  /*f3a0*/  IMAD.X R4, RZ, RZ, ~R4, P1 ;  /* 0x000000ffff047224 */ /* 0x000fe200008e0e04 */
[----:B------:R-:W-:Y:S01]  /*f3b0*/  ISETP.NE.U32.AND P1, PT, RZ, UR12, PT ;  /* 0x0000000cff007c0c */ /* 0x000fe2000bf25070 */
[----:B------:R-:W0:Y:S02]  /*f3c0*/  LDC R21, c[0x0][0x148] ;  /* 0x00005200ff157b82 */ /* 0x000e240000000800 */
[----:B------:R-:W-:Y:S01]  /*f3d0*/  IMAD R6, R4, UR8, RZ ;  /* 0x0000000804067c24 */ /* 0x000fe2000f8e02ff */
[----:B------:R-:W-:Y:S01]  /*f3e0*/  ISETP.NE.AND.EX P1, PT, RZ, UR13, PT, P1 ;  /* 0x0000000dff007c0c */ /* 0x000fe2000bf25310 */
[----:B------:R-:W-:Y:S01]  /*f3f0*/  IMAD.WIDE.U32 R4, R7, UR8, R16 ;  /* 0x0000000807047c25 */ /* 0x000fe2000f8e0010 */
[----:B------:R-:W-:-:S03]  /*f400*/  ULDC UR8, c[0x0][0x150] ;  /* 0x0000540000087ab9 */ /* 0x000fc60000000800 */
[----:B------:R-:W-:Y:S02]  /*f410*/  IMAD R7, R7, UR9, R6 ;  /* 0x0000000907077c24 */ /* 0x000fe4000f8e0206 */
[----:B------:R-:W-:Y:S01]  /*f420*/  FMUL R6, R9, UR8 ;  /* 0x0000000809067c20 */ /* 0x000fe20008400000 */
[----:B------:R-:W-:Y:S01]  /*f430*/  ULDC UR8, c[0x0][0x618] ;  /* 0x0001860000087ab9 */ /* 0x000fe20000000800 */
[----:B------:R-:W-:Y:S01]  /*f440*/  ULDC UR9, c[0x0][0x154] ;  /* 0x0000550000097ab9 */ /* 0x000fe20000000800 */
[----:B------:R-:W-:-:S03]  /*f450*/  IMAD.IADD R5, R5, 0x1, R7 ;  /* 0x0000000105057824 */ /* 0x000fc600078e0207 */
[----:B------:R-:W3:Y:S02]  /*f460*/  F2I.U32.TRUNC.NTZ R6, R6 ;  /* 0x0000000600067305 */ /* 0x000ee4000020f000 */
[----:B------:R-:W-:Y:S02]  /*f470*/  SHF.R.U64 R9, R4, UR8, R5 ;  /* 0x0000000804097c19 */ /* 0x000fe40008001205 */
[----:B-1----:R-:W-:-:S05]  /*f480*/  I2FP.F32.U32 R4, R12 ;  /* 0x0000000c00047245 */ /* 0x002fca0000201000 */
[----:B------:R-:W-:Y:S01]  /*f490*/  FMUL R22, R4, UR9 ;  /* 0x0000000904167c20 */ /* 0x000fe20008400000 */
[----:B------:R-:W-:Y:S01]  /*f4a0*/  SHF.R.U32.HI R4, RZ, UR8, R5 ;  /* 0x00000008ff047c19 */ /* 0x000fe20008011605 */
[----:B------:R-:W-:-:S03]  /*f4b0*/  ULDC UR8, c[0x0][0x658] ;  /* 0x0001960000087ab9 */ /* 0x000fc60000000800 */
[--C-:B------:R-:W-:Y:S01]  /*f4c0*/  SHF.R.U64 R20, R9, UR10, R4.reuse ;  /* 0x0000000a09147c19 */ /* 0x100fe20008001204 */
[----:B------:R-:W1:Y:S01]  /*f4d0*/  F2I.U32.TRUNC.NTZ R22, R22 ;  /* 0x0000001600167305 */ /* 0x000e62000020f000 */
[----:B------:R-:W-:Y:S01]  /*f4e0*/  SHF.R.U32.HI R5, RZ, UR10, R4 ;  /* 0x0000000aff057c19 */ /* 0x000fe20008011604 */
[----:B---3--:R-:W-:-:S03]  /*f4f0*/  IMAD.MOV R6, RZ, RZ, -R6 ;  /* 0x000000ffff067224 */ /* 0x008fc600078e0a06 */
[--C-:B------:R-:W-:Y:S01]  /*f500*/  SHF.R.U64 R15, R20, UR8, R5.reuse ;  /* 0x00000008140f7c19 */ /* 0x100fe20008001205 */
[----:B--2---:R-:W-:Y:S01]  /*f510*/  IMAD R14, R25, R6, R14 ;  /* 0x00000006190e7224 */ /* 0x004fe200078e020e */
[----:B------:R-:W-:-:S03]  /*f520*/  SHF.R.U32.HI R23, RZ, UR8, R5 ;  /* 0x00000008ff177c19 */ /* 0x000fc60008011605 */
[----:B------:R-:W-:Y:S02]  /*f530*/  IMAD.MOV.U32 R4, RZ, RZ, R15 ;  /* 0x000000ffff047224 */ /* 0x000fe400078e000f */
[----:B------:R-:W-:Y:S01]  /*f540*/  IMAD.MOV.U32 R5, RZ, RZ, R23 ;  /* 0x000000ffff057224 */ /* 0x000fe200078e0017 */
[----:B-1----:R-:W-:Y:S06]  /*f550*/  @!P1 BRA `(.L_x_267) ;  /* 0x0000000000289947 */ /* 0x002fec0003800000 */
[----:B------:R-:W-:Y:S02]  /*f560*/  ULDC UR8, c[0x0][0x64c] ;  /* 0x0001930000087ab9 */ /* 0x000fe40000000800 */
[----:B------:R-:W-:-:S05]  /*f570*/  IADD3 R5, P1, R15, UR8, RZ ;  /* 0x000000080f057c10 */ /* 0x000fca000ff3e0ff */
[----:B------:R-:W-:-:S04]  /*f580*/  IMAD.X R23, RZ, RZ, R23, P1 ;  /* 0x000000ffff177224 */ /* 0x000fc800008e0617 */
[----:B------:R-:W-:-:S04]  /*f590*/  IMAD.WIDE.U32 R6, R23, UR12, RZ ;  /* 0x0000000c17067c25 */ /* 0x000fc8000f8e00ff */
[----:B------:R-:W-:-:S04]  /*f5a0*/  IMAD.WIDE.U32 R6, P1, R5, UR13, R6 ;  /* 0x0000000d05067c25 */ /* 0x000fc8000f820006 */
[----:B------:R-:W-:-:S04]  /*f5b0*/  IMAD.WIDE.U32 R4, R5, UR12, RZ ;  /* 0x0000000c05047c25 */ /* 0x000fc8000f8e00ff */
[----:B------:R-:W-:Y:S01]  /*f5c0*/  IMAD.MOV.U32 R4, RZ, RZ, R7 ;  /* 0x000000ffff047224 */ /* 0x000fe200078e0007 */
[----:B------:R-:W-:Y:S01]  /*f5d0*/  IADD3 RZ, P3, R5, R6, RZ ;  /* 0x0000000605ff7210 */ /* 0x000fe20007f7e0ff */
[----:B------:R-:W-:-:S04]  /*f5e0*/  IMAD.X R5, RZ, RZ, RZ, P1 ;  /* 0x000000ffff057224 */ /* 0x000fc800008e06ff */
[----:B------:R-:W-:-:S08]  /*f5f0*/  IMAD.WIDE.U32.X R4, R23, UR13, R4, P3 ;  /* 0x0000000d17047c25 */ /* 0x000fd000098e0404 */
.L_x_267:
[----:B------:R-:W-:Y:S01]  /*f600*/  ISETP.NE.AND P1, PT, R2, 0x1, PT ;  /* 0x000000010200780c */ /* 0x000fe20003f25270 */
[----:B------:R-:W-:Y:S01]  /*f610*/  ULDC UR8, c[0x0][0x648] ;  /* 0x0001920000087ab9 */ /* 0x000fe20000000800 */
[----:B------:R-:W-:Y:S01]  /*f620*/  LOP3.LUT R20, R20, UR6, RZ, 0xc0, !PT ;  /* 0x0000000614147c12 */ /* 0x000fe2000f8ec0ff */
[----:B------:R-:W-:Y:S01]  /*f630*/  IMAD.MOV R22, RZ, RZ, -R22 ;  /* 0x000000ffff167224 */ /* 0x000fe200078e0a16 */
[----:B------:R-:W-:Y:S01]  /*f640*/  SHF.R.U64 R5, R4, UR8, R5 ;  /* 0x0000000804057c19 */ /* 0x000fe20008001205 */
[----:B------:R-:W-:Y:S01]  /*f650*/  ULDC UR8, c[0x0][0x638] ;  /* 0x00018e0000087ab9 */ /* 0x000fe20000000800 */
[----:B------:R-:W-:Y:S01]  /*f660*/  LOP3.LUT R6, R9, UR4, RZ, 0xc0, !PT ;  /* 0x0000000409067c12 */ /* 0x000fe2000f8ec0ff */
[----:B------:R-:W-:Y:S02]  /*f670*/  ULDC UR9, c[0x0][0x610] ;  /* 0x0001840000097ab9 */ /* 0x000fe40000000800 */
[----:B------:R-:W-:Y:S02]  /*f680*/  IMAD.MOV R4, RZ, RZ, -R5 ;  /* 0x000000ffff047224 */ /* 0x000fe400078e0a05 */
[----:B------:R-:W-:-:S02]  /*f690*/  IMAD R5, R5, UR5, R20 ;  /* 0x0000000505057c24 */ /* 0x000fc4000f8e0214 */
[----:B0-----:R-:W-:Y:S02]  /*f6a0*/  @P1 IMAD R14, R21, R22, R12 ;  /* 0x00000016150e1224 */ /* 0x001fe400078e020c */
[----:B------:R-:W-:Y:S01]  /*f6b0*/  IMAD R15, R4, UR8, R15 ;  /* 0x00000008040f7c24 */ /* 0x000fe2000f8e020f */
[----:B------:R-:W-:Y:S01]  /*f6c0*/  ULDC UR8, c[0x0][0x600] ;  /* 0x0001800000087ab9 */ /* 0x000fe20000000800 */
[----:B------:R-:W-:Y:S02]  /*f6d0*/  IMAD R14, R5, UR9, R14 ;  /* 0x00000009050e7c24 */ /* 0x000fe4000f8e020e */
[----:B------:R-:W-:Y:S02]  /*f6e0*/  IMAD R15, R15, UR8, R6 ;  /* 0x000000080f0f7c24 */ /* 0x000fe4000f8e0206 */
[----:B------:R-:W-:-:S03]  /*f6f0*/  IMAD.MOV.U32 R4, RZ, RZ, 0x1 ;  /* 0x00000001ff047424 */ /* 0x000fc600078e00ff */
[----:B------:R-:W-:Y:S02]  /*f700*/  SEL R9, R15, R14, !P1 ;  /* 0x0000000e0f097207 */ /* 0x000fe40004800000 */
[----:B------:R-:W-:-:S07]  /*f710*/  SEL R7, R14, R15, !P1 ;  /* 0x0000000f0e077207 */ /* 0x000fce0004800000 */
.L_x_265:
[----:B------:R-:W-:Y:S05]  /*f720*/  BSYNC B1 ;  /* 0x0000000000017941 */ /* 0x000fea0003800000 */
.L_x_264:
[----:B------:R-:W-:-:S13]  /*f730*/  LOP3.LUT P1, RZ, R4, 0xff, RZ, 0xc0, !PT ;  /* 0x000000ff04ff7812 */ /* 0x000fda000782c0ff */
[----:B------:R-:W-:Y:S05]  /*f740*/  @P1 BRA `(.L_x_268) ;  /* 0xfffffff400181947 */ /* 0x000fea000383ffff */
[----:B------:R-:W-:Y:S05]  /*f750*/  BSYNC B0 ;  /* 0x0000000000007941 */ /* 0x000fea0003800000 */
.L_x_256:
[----:B------:R-:W-:-:S03]  /*f760*/  UMOV UR8, 0xffffffff ;  /* 0xffffffff00087882 */ /* 0x000fc60000000000 */
[----:B------:R-:W-:Y:S05]  /*f770*/  BRA.DIV UR8, `(.L_x_269) ;  /* 0x0000000208d07947 */ /* 0x000fea000b800000 */
[----:B------:R-:W-:-:S13]  /*f780*/  ELECT P6, URZ, PT ;  /* 0x00000000003f782f */ /* 0x000fda00038c0000 */
.L_x_281:
[----:B------:R-:W-:Y:S04]  /*f790*/  BSSY B0, `(.L_x_270) ;  /* 0x0000019000007945 */ /* 0x000fe80003800000 */
[----:B------:R-:W-:Y:S05]  /*f7a0*/  @!P6 BRA `(.L_x_271) ;  /* 0x00000000005ce947 */ /* 0x000fea0003800000 */
[----:B------:R-:W-:-:S04]  /*f7b0*/  LOP3.LUT R19, R19, 0x2, RZ, 0xfc, !PT ;  /* 0x0000000213137812 */ /* 0x000fc800078efcff */
[----:B------:R-:W-:-:S13]  /*f7c0*/  ISETP.NE.AND P0, PT, R19, 0x3, PT ;  /* 0x000000031300780c */ /* 0x000fda0003f05270 */
[----:B------:R-:W-:Y:S05]  /*f7d0*/  @!P0 BRA `(.L_x_272) ;  /* 0x0000000000048947 */ /* 0x000fea0003800000 */
[----:B------:R-:W-:Y:S01]  /*f7e0*/  BPT.TRAP 0x1 ;  /* 0x000000040000795c */ /* 0x000fe20000300000 */
.L_x_272:
[----:B------:R-:W0:Y:S01]  /*f7f0*/  S2R R5, SR_CgaCtaId ;  /* 0x0000000000057919 */ /* 0x000e220000008800 */
[----:B------:R-:W-:Y:S02]  /*f800*/  MOV R2, 0x400 ;  /* 0x0000040000027802 */ /* 0x000fe40000000f00 */
[----:B------:R-:W-:Y:S02]  /*f810*/  SHF.L.U32 R4, R3, 0x1f, RZ ;  /* 0x0000001f03047819 */ /* 0x000fe400000006ff */
[----:B0-----:R-:W-:-:S05]  /*f820*/  LEA R5, R5, R2, 0x18 ;  /* 0x0000000205057211 */ /* 0x001fca00078ec0ff */
[----:B------:R-:W-:-:S04]  /*f830*/  VIADD R5, R5, 0x10 ;  /* 0x0000001005057836 */ /* 0x000fc80000000000 */
[C---:B------:R-:W-:Y:S02]  /*f840*/  IMAD R7, R0.reuse, 0x8, R5 ;  /* 0x0000000800077824 */ /* 0x040fe400078e0205 */
[----:B------:R-:W-:Y:S02]  /*f850*/  VIADD R0, R0, 0x1 ;  /* 0x0000000100007836 */ /* 0x000fe40000000000 */
[----:B------:R-:W0:Y:S03]  /*f860*/  SYNCS.PHASECHK.TRANS64.TRYWAIT P0, [R7+URZ], R4 ;  /* 0x00000004070075a7 */ /* 0x000e26000800017f */
[----:B------:R-:W-:-:S04]  /*f870*/  ISETP.NE.AND P1, PT, R0, 0x2, PT ;  /* 0x000000020000780c */ /* 0x000fc80003f25270 */
[----:B------:R-:W-:Y:S02]  /*f880*/  SEL R2, RZ, 0x1, P1 ;  /* 0x00000001ff027807 */ /* 0x000fe40000800000 */
[----:B------:R-:W-:Y:S02]  /*f890*/  SEL R0, R0, RZ, P1 ;  /* 0x000000ff00007207 */ /* 0x000fe40000800000 */
[----:B------:R-:W-:Y:S01]  /*f8a0*/  LOP3.LUT R2, R3, R2, RZ, 0x3c, !PT ;  /* 0x0000000203027212 */ /* 0x000fe200078e3cff */
[----:B0-----:R-:W-:Y:S06]  /*f8b0*/  @!P0 BRA `(.L_x_273) ;  /* 0x0000000000a08947 */ /* 0x001fec0003800000 */
.L_x_282:
[----:B------:R-:W-:Y:S01]  /*f8c0*/  IMAD R5, R0, 0x8, R5 ;  /* 0x0000000800057824 */ /* 0x000fe200078e0205 */
[----:B------:R-:W-:-:S07]  /*f8d0*/  SHF.L.U32 R0, R2, 0x1f, RZ ;  /* 0x0000001f02007819 */ /* 0x000fce00000006ff */
.L_x_274:
[----:B-1----:R1:W2:Y:S02]  /*f8e0*/  SYNCS.PHASECHK.TRANS64.TRYWAIT P0, [R5+URZ], R0 ;  /* 0x00000000050075a7 */ /* 0x0022a4000800017f */
[----:B--2---:R-:W-:Y:S05]  /*f8f0*/  @!P0 NANOSLEEP.SYNCS 0x989680 ;  /* 0x009896800000895d */ /* 0x004fea0003900000 */
[----:B------:R-:W2:Y:S02]  /*f900*/  @!P0 SYNCS.PHASECHK.TRANS64 P0, [R5+URZ], R0 ;  /* 0x00000000050085a7 */ /* 0x000ea4000800007f */
[----:B--2---:R-:W-:Y:S05]  /*f910*/  @!P0 BRA `(.L_x_274) ;  /* 0xfffffffc00f08947 */ /* 0x004fea000383ffff */
.L_x_271:
[----:B------:R-:W-:Y:S05]  /*f920*/  BSYNC B0 ;  /* 0x0000000000007941 */ /* 0x000fea0003800000 */
.L_x_270:
[----:B------:R-:W-:Y:S05]  /*f930*/  EXIT ;  /* 0x000000000000794d */ /* 0x000fea0003800000 */
.L_x_17:
[----:B---3--:R3:W4:Y:S02]  /*f940*/  SYNCS.PHASECHK.TRANS64.TRYWAIT P1, [R3+URZ], R0 ;  /* 0x00000000030075a7 */ /* 0x008724000802017f */
[----:B----4-:R-:W-:Y:S05]  /*f950*/  @!P1 NANOSLEEP.SYNCS 0x989680 ;  /* 0x009896800000995d */ /* 0x010fea0003900000 */
[----:B------:R-:W4:Y:S02]  /*f960*/  @!P1 SYNCS.PHASECHK.TRANS64 P1, [R3+URZ], R0 ;  /* 0x00000000030095a7 */ /* 0x000f24000802007f */
[----:B----4-:R-:W-:Y:S05]  /*f970*/  @!P1 BRA `(.L_x_17) ;  /* 0xfffffffc00f09947 */ /* 0x010fea000383ffff */
[----:B------:R-:W-:Y:S05]  /*f980*/  BRA `(.L_x_16) ;  /* 0xffffff1800107947 */ /* 0x000fea000383ffff */
.L_x_22:
[----:B-1----:R-:W-:-:S04]  /*f990*/  IMAD.U32 R5, RZ, RZ, UR8 ;  /* 0x00000008ff057e24 */ /* 0x002fc8000f8e00ff */
[----:B------:R1:W2:Y:S03]  /*f9a0*/  SYNCS.PHASECHK.TRANS64.TRYWAIT P1, [R5+URZ], R4 ;  /* 0x00000004050075a7 */ /* 0x0002a6000802017f */
[----:B--2---:R-:W-:Y:S05]  /*f9b0*/  @!P1 NANOSLEEP.SYNCS 0x989680 ;  /* 0x009896800000995d */ /* 0x004fea0003900000 */
[----:B------:R-:W2:Y:S02]  /*f9c0*/  @!P1 SYNCS.PHASECHK.TRANS64 P1, [R5+URZ], R4 ;  /* 0x00000004050095a7 */ /* 0x000ea4000802007f */
[----:B--2---:R-:W-:Y:S05]  /*f9d0*/  @!P1 BRA `(.L_x_22) ;  /* 0xfffffffc00ec9947 */ /* 0x004fea000383ffff */
[----:B------:R-:W-:Y:S05]  /*f9e0*/  BRA `(.L_x_21) ;  /* 0xffffff4400447947 */ /* 0x000fea000383ffff */
.L_x_257:
[----:B------:R-:W-:Y:S01]  /*f9f0*/  BSSY B1, `(.L_x_275) ;  /* 0x0000006000017945 */ /* 0x000fe20003800000 */
[----:B------:R-:W-:-:S07]  /*fa00*/  IMAD.MOV.U32 R15, RZ, RZ, -0x1 ;  /* 0xffffffffff0f7424 */ /* 0x000fce00078e00ff */
[----:B------:R-:W-:Y:S05]  /*fa10*/  WARPSYNC.COLLECTIVE R15, `(.L_x_276) ;  /* 0x000000000f0c7348 */ /* 0x000fea0003c00000 */
[----:B------:R-:W-:Y:S02]  /*fa20*/  ELECT P6, UR62, PT ;  /* 0x00000000003e782f */ /* 0x000fe400038c0000 */
[----:B------:R-:W-:Y:S01]  /*fa30*/  MOV R14, UR62 ;  /* 0x0000003e000e7c02 */ /* 0x000fe20008000f00 */
[----:B------:R-:W-:Y:S10]  /*fa40*/  ENDCOLLECTIVE ;  /* 0x000000000000791b */ /* 0x000ff40003800000 */
.L_x_276:
[----:B------:R-:W-:Y:S05]  /*fa50*/  BSYNC B1 ;  /* 0x0000000000017941 */ /* 0x000fea0003800000 */
.L_x_275:
[----:B------:R-:W-:Y:S05]  /*fa60*/  BRA `(.L_x_277) ;  /* 0xfffffff0005c7947 */ /* 0x000fea000383ffff */
.L_x_260:
[----:B0-----:R0:W1:Y:S02]  /*fa70*/  SYNCS.PHASECHK.TRANS64.TRYWAIT P1, [R12+URZ+0x10], R7 ;  /* 0x000010070c0075a7 */ /* 0x001064000802017f */
[----:B-1----:R-:W-:Y:S05]  /*fa80*/  @!P1 NANOSLEEP.SYNCS 0x989680 ;  /* 0x009896800000995d */ /* 0x002fea0003900000 */
[----:B------:R-:W1:Y:S02]  /*fa90*/  @!P1 SYNCS.PHASECHK.TRANS64 P1, [R12+URZ+0x10], R7 ;  /* 0x000010070c0095a7 */ /* 0x000e64000802007f */
[----:B-1----:R-:W-:Y:S05]  /*faa0*/  @!P1 BRA `(.L_x_260) ;  /* 0xfffffffc00f09947 */ /* 0x002fea000383ffff */
[----:B------:R-:W-:Y:S05]  /*fab0*/  BRA `(.L_x_278) ;  /* 0xfffffff000907947 */ /* 0x000fea000383ffff */
.L_x_269:
[----:B------:R-:W-:Y:S01]  /*fac0*/  BSSY B0, `(.L_x_279) ;  /* 0x0000006000007945 */ /* 0x000fe20003800000 */
[----:B------:R-:W-:-:S07]  /*fad0*/  IMAD.MOV.U32 R15, RZ, RZ, -0x1 ;  /* 0xffffffffff0f7424 */ /* 0x000fce00078e00ff */
[----:B------:R-:W-:Y:S05]  /*fae0*/  WARPSYNC.COLLECTIVE R15, `(.L_x_280) ;  /* 0x000000000f0c7348 */ /* 0x000fea0003c00000 */
[----:B------:R-:W-:Y:S02]  /*faf0*/  ELECT P6, UR62, PT ;  /* 0x00000000003e782f */ /* 0x000fe400038c0000 */
[----:B------:R-:W-:Y:S01]  /*fb00*/  MOV R14, UR62 ;  /* 0x0000003e000e7c02 */ /* 0x000fe20008000f00 */
[----:B------:R-:W-:Y:S10]  /*fb10*/  ENDCOLLECTIVE ;  /* 0x000000000000791b */ /* 0x000ff40003800000 */
.L_x_280:
[----:B------:R-:W-:Y:S05]  /*fb20*/  BSYNC B0 ;  /* 0x0000000000007941 */ /* 0x000fea0003800000 */
.L_x_279:
[----:B------:R-:W-:Y:S05]  /*fb30*/  BRA `(.L_x_281) ;  /* 0xfffffffc00147947 */ /* 0x000fea000383ffff */
.L_x_273:
[----:B0-----:R0:W1:Y:S02]  /*fb40*/  SYNCS.PHASECHK.TRANS64.TRYWAIT P0, [R7+URZ], R4 ;  /* 0x00000004070075a7 */ /* 0x001064000800017f */
[----:B-1----:R-:W-:Y:S05]  /*fb50*/  @!P0 NANOSLEEP.SYNCS 0x989680 ;  /* 0x009896800000895d */ /* 0x002fea0003900000 */
[----:B------:R-:W1:Y:S02]  /*fb60*/  @!P0 SYNCS.PHASECHK.TRANS64 P0, [R7+URZ], R4 ;  /* 0x00000004070085a7 */ /* 0x000e64000800007f */
[----:B-1----:R-:W-:Y:S05]  /*fb70*/  @!P0 BRA `(.L_x_273) ;  /* 0xfffffffc00f08947 */ /* 0x002fea000383ffff */
[----:B------:R-:W-:Y:S05]  /*fb80*/  BRA `(.L_x_282) ;  /* 0xfffffffc004c7947 */ /* 0x000fea000383ffff */
.L_x_283:
[----:B------:R-:W-:-:S00]  /*fb90*/  BRA `(.L_x_283) ;  /* 0xfffffffc00fc7947 */ /* 0x000fc0000383ffff */
[----:B------:R-:W-:-:S00]  /*fba0*/  NOP ;  /* 0x0000000000007918 */ /* 0x000fc00000000000 */
        /* <DEDUP_REMOVED lines=13> */
.L_x_284:


//--------------------- .nv.global.init           --------------------------
	.section	.nv.global.init,"aw",@progbits
.nv.global.init:
	.type		$str$22,@object
	.size		$str$22,($str$23 - $str$22)
$str$22:
        /*0000*/ 	.byte	0x6b, 0x5f, 0x74, 0x69, 0x6c, 0x65, 0x5f, 0x63, 0x6f, 0x75, 0x6e, 0x74, 0x20, 0x3e, 0x3d, 0x20
        /*0010*/ 	.byte	0x31, 0x00
	.type		$str$23,@object
	.size		$str$23,(__unnamed_1 - $str$23)
$str$23:
        /*0012*/ 	.byte	0x2f, 0x74, 0x6d, 0x70, 0x2f, 0x63, 0x75, 0x74, 0x6c, 0x61, 0x73, 0x73, 0x5f, 0x73, 0x77, 0x65
        /*0022*/ 	.byte	0x65, 0x70, 0x5f, 0x73, 0x72, 0x63, 0x2f, 0x69, 0x6e, 0x63, 0x6c, 0x75, 0x64, 0x65, 0x2f, 0x63
        /*0032*/ 	.byte	0x75, 0x74, 0x6c, 0x61, 0x73, 0x73, 0x2f, 0x67, 0x65, 0x6d, 0x6d, 0x2f, 0x63, 0x6f, 0x6c, 0x6c
        /*0042*/ 	.byte	0x65, 0x63, 0x74, 0x69, 0x76, 0x65, 0x2f, 0x73, 0x6d, 0x39, 0x30, 0x5f, 0x6d, 0x6d, 0x61, 0x5f
        /*0052*/ 	.byte	0x74, 0x6d, 0x61, 0x5f, 0x67, 0x6d, 0x6d, 0x61, 0x5f, 0x73, 0x73, 0x5f, 0x77, 0x61, 0x72, 0x70
        /*0062*/ 	.byte	0x73, 0x70, 0x65, 0x63, 0x69, 0x61, 0x6c, 0x69, 0x7a, 0x65, 0x64, 0x2e, 0x68, 0x70, 0x70, 0x00
	.type		__unnamed_1,@object
	.size		__unnamed_1,(.L_0 - __unnamed_1)
__unnamed_1:
        /*0072*/ 	.byte	0x76, 0x6f, 0x69, 0x64, 0x20, 0x63, 0x75, 0x74, 0x6c, 0x61, 0x73, 0x73, 0x3a, 0x3a, 0x67, 0x65
        /* <DEDUP_REMOVED lines=179> */
        /*0bb2*/ 	.byte	0x3a, 0x3a, 0x69, 0x64, 0x65, 0x6e, 0x74, 0x69, 0x74, 0x79, 0x5d, 0x00
.L_0:


//--------------------- .nv.shared._ZN7cutlass13device_kernelINS_4gemm6kernel13GemmUniversalIN4cute5tupleIJiiiiEEENS1_10collective13CollectiveMmaINS1_34MainloopSm90TmaGmmaWarpSpecializedILi2ENS5_IJNS4_1CILi1EEESB_SB_EEENS1_35KernelTmaWarpSpecializedCooperativeEEENS5_IJNSA_ILi192EEENSA_ILi112EEENSA_ILi128EEEEEENS_6half_tENS5_IJlSB_lEEESJ_SK_NS4_8TiledMMAINS4_8MMA_AtomIJNS4_4SM904GMMA25MMA_64x16x16_F32F16F16_SSILNSO_5MajorE0ELSQ_0ELNSO_7ScaleInE1ELSR_1EEEEEENS4_6LayoutINS5_IJNSA_ILi2EEESB_SB_EEENS5_IJSB_NSA_ILi0EEESX_EEEEENS5_IJNS4_10UnderscoreES10_S10_EEEEENS4_13SM90_TMA_LOADENS4_14ComposedLayoutINS4_7SwizzleILi3ELi4ELi3EEENS4_18smem_ptr_flag_bitsILi16EEENSU_INS5_IJNSA_ILi8EEENSA_ILi64EEEEEENS5_IJS1A_SB_EEEEEEEvNS4_8identityES13_S1E_vS1F_EENS_8epilogue10collective6detail29Sm90TmaWarpSpecializedAdapterINS1I_15DefaultEpilogueISJ_SK_SK_NS1H_6thread17LinearCombinationISJ_Li1EffLNS1M_9ScaleType4KindE0ELNS_15FloatRoundStyleE2ESJ_EENS1_15EpilogueDefaultEEEEEvvEEEEvNT_6ParamsE --------------------------
	.section	.nv.shared._ZN7cutlass13device_kernelINS_4gemm6kernel13GemmUniversalIN4cute5tupleIJiiiiEEENS1_10collective13CollectiveMmaINS1_34MainloopSm90TmaGmmaWarpSpecializedILi2ENS5_IJNS4_1CILi1EEESB_SB_EEENS1_35KernelTmaWarpSpecializedCooperativeEEENS5_IJNSA_ILi192EEENSA_ILi112EEENSA_ILi128EEEEEENS_6half_tENS5_IJlSB_lEEESJ_SK_NS4_8TiledMMAINS4_8MMA_AtomIJNS4_4SM904GMMA25MMA_64x16x16_F32F16F16_SSILNSO_5MajorE0ELSQ_0ELNSO_7ScaleInE1ELSR_1EEEEEENS4_6LayoutINS5_IJNSA_ILi2EEESB_SB_EEENS5_IJSB_NSA_ILi0EEESX_EEEEENS5_IJNS4_10UnderscoreES10_S10_EEEEENS4_13SM90_TMA_LOADENS4_14ComposedLayoutINS4_7SwizzleILi3ELi4ELi3EEENS4_18smem_ptr_flag_bitsILi16EEENSU_INS5_IJNSA_ILi8EEENSA_ILi64EEEEEENS5_IJS1A_SB_EEEEEEEvNS4_8identityES13_S1E_vS1F_EENS_8epilogue10collective6detail29Sm90TmaWarpSpecializedAdapterINS1I_15DefaultEpilogueISJ_SK_SK_NS1H_6thread17LinearCombinationISJ_Li1EffLNS1M_9ScaleType4KindE0ELNS_15FloatRoundStyleE2ESJ_EENS1_15EpilogueDefaultEEEEEvvEEEEvNT_6ParamsE,"aw",@nobits
	.sectionflags	@""
	.align	16
	.zero		1024


//--------------------- .nv.shared.reserved.0     --------------------------
	.section	.nv.shared.reserved.0,"aw",@nobits
	.weak		__nv_reservedSMEM_offset_0_alias
	.size		__nv_reservedSMEM_offset_0_alias, 0, 0
	.other		__nv_reservedSMEM_offset_0_alias,@"STO_CUDA_RESERVED_SHARED STV_DEFAULT"
__nv_reservedSMEM_offset_0_alias:
	.zero		0


//--------------------- .nv.global                --------------------------
	.section	.nv.global,"aw",@nobits
.nv.global:
	.type		_ZN39_INTERNAL_61fc3aaf_4_k_cu_a7069a86_35674cute1_E,@object
	.size		_ZN39_INTERNAL_61fc3aaf_4_k_cu_a7069a86_35674cute1_E,(_ZN39_INTERNAL_61fc3aaf_4_k_cu_a7069a86_35674cuda3std3__45__cpo6cbeginE - _ZN39_INTERNAL_61fc3aaf_4_k_cu_a7069a86_35674cute1_E)
_ZN39_INTERNAL_61fc3aaf_4_k_cu_a7069a86_35674cute1_E:
	.zero		1
	.type		_ZN39_INTERNAL_61fc3aaf_4_k_cu_a7069a86_35674cuda3std3__45__cpo6cbeginE,@object
	.size		_ZN39_INTERNAL_61fc3aaf_4_k_cu_a7069a86_35674cuda3std3__45__cpo6cbeginE,(_ZN39_INTERNAL_61fc3aaf_4_k_cu_a7069a86_35674cuda3std3__48in_placeE - _ZN39_INTERNAL_61fc3aaf_4_k_cu_a7069a86_35674cuda3std3__45__cpo6cbeginE)
_ZN39_INTERNAL_61fc3aaf_4_k_cu_a7069a86_35674cuda3std3__45__cpo6cbeginE:
	.zero		1
	.type		_ZN39_INTERNAL_61fc3aaf_4_k_cu_a7069a86_35674cuda3std3__48in_placeE,@object
	.size		_ZN39_INTERNAL_61fc3aaf_4_k_cu_a7069a86_35674cuda3std3__48in_placeE,(_ZN39_INTERNAL_61fc3aaf_4_k_cu_a7069a86_35674cuda3std6ranges3__45__cpo9iter_moveE - _ZN39_INTERNAL_61fc3aaf_4_k_cu_a7069a86_35674cuda3std3__48in_placeE)
_ZN39_INTERNAL_61fc3aaf_4_k_cu_a7069a86_35674cuda3std3__48in_placeE:
	.zero		1
	.type		_ZN39_INTERNAL_61fc3aaf_4_k_cu_a7069a86_35674cuda3std6ranges3__45__cpo9iter_moveE,@object
	.size		_ZN39_INTERNAL_61fc3aaf_4_k_cu_a7069a86_35674cuda3std6ranges3__45__cpo9iter_moveE,(_ZN39_INTERNAL_61fc3aaf_4_k_cu_a7069a86_35674cuda3std3__45__cpo5beginE - _ZN39_INTERNAL_61fc3aaf_4_k_cu_a7069a86_35674cuda3std6ranges3__45__cpo9iter_moveE)
_ZN39_INTERNAL_61fc3aaf_4_k_cu_a7069a86_35674cuda3std6ranges3__45__cpo9iter_moveE:
	.zero		1
	.type		_ZN39_INTERNAL_61fc3aaf_4_k_cu_a7069a86_35674cuda3std3__45__cpo5beginE,@object
	.size		_ZN39_INTERNAL_61fc3aaf_4_k_cu_a7069a86_35674cuda3std3__45__cpo5beginE,(_ZN39_INTERNAL_61fc3aaf_4_k_cu_a7069a86_35674cuda3std3__441_GLOBAL__N__61fc3aaf_4_k_cu_a7069a86_35676ignoreE - _ZN39_INTERNAL_61fc3aaf_4_k_cu_a7069a86_35674cuda3std3__45__cpo5beginE)
_ZN39_INTERNAL_61fc3aaf_4_k_cu_a7069a86_35674cuda3std3__45__cpo5beginE:
	.zero		1
	.type		_ZN39_INTERNAL_61fc3aaf_4_k_cu_a7069a86_35674cuda3std3__441_GLOBAL__N__61fc3aaf_4_k_cu_a7069a86_35676ignoreE,@object
	.size		_ZN39_INTERNAL_61fc3aaf_4_k_cu_a7069a86_35674cuda3std3__441_GLOBAL__N__61fc3aaf_4_k_cu_a7069a86_35676ignoreE,(_ZN39_INTERNAL_61fc3aaf_4_k_cu_a7069a86_35674cute7productE - _ZN39_INTERNAL_61fc3aaf_4_k_cu_a7069a86_35674cuda3std3__441_GLOBAL__N__61fc3aaf_4_k_cu_a7069a86_35676ignoreE)
_ZN39_INTERNAL_61fc3aaf_4_k_cu_a7069a86_35674cuda3std3__441_GLOBAL__N__61fc3aaf_4_k_cu_a7069a86_35676ignoreE:
	.zero		1
	.type		_ZN39_INTERNAL_61fc3aaf_4_k_cu_a7069a86_35674cute7productE,@object
	.size		_ZN39_INTERNAL_61fc3aaf_4_k_cu_a7069a86_35674cute7productE,(_ZN39_INTERNAL_61fc3aaf_4_k_cu_a7069a86_35674cuda3std3__45__cpo3endE - _ZN39_INTERNAL_61fc3aaf_4_k_cu_a7069a86_35674cute7productE)
_ZN39_INTERNAL_61fc3aaf_4_k_cu_a7069a86_35674cute7productE:
	.zero		1
	.type		_ZN39_INTERNAL_61fc3aaf_4_k_cu_a7069a86_35674cuda3std3__45__cpo3endE,@object
	.size		_ZN39_INTERNAL_61fc3aaf_4_k_cu_a7069a86_35674cuda3std3__45__cpo3endE,(_ZN39_INTERNAL_61fc3aaf_4_k_cu_a7069a86_35674cuda3std3__419piecewise_constructE - _ZN39_INTERNAL_61fc3aaf_4_k_cu_a7069a86_35674cuda3std3__45__cpo3endE)
_ZN39_INTERNAL_61fc3aaf_4_k_cu_a7069a86_35674cuda3std3__45__cpo3endE:
	.zero		1
	.type		_ZN39_INTERNAL_61fc3aaf_4_k_cu_a7069a86_35674cuda3std3__419piecewise_constructE,@object
	.size		_ZN39_INTERNAL_61fc3aaf_4_k_cu_a7069a86_35674cuda3std3__419piecewise_constructE,(_ZN39_INTERNAL_61fc3aaf_4_k_cu_a7069a86_35674cuda3std3__45__cpo4cendE - _ZN39_INTERNAL_61fc3aaf_4_k_cu_a7069a86_35674cuda3std3__419piecewise_constructE)
_ZN39_INTERNAL_61fc3aaf_4_k_cu_a7069a86_35674cuda3std3__419piecewise_constructE:
	.zero		1
	.type		_ZN39_INTERNAL_61fc3aaf_4_k_cu_a7069a86_35674cuda3std3__45__cpo4cendE,@object
	.size		_ZN39_INTERNAL_61fc3aaf_4_k_cu_a7069a86_35674cuda3std3__45__cpo4cendE,(_ZN39_INTERNAL_61fc3aaf_4_k_cu_a7069a86_35674cuda3std6ranges3__45__cpo4swapE - _ZN39_INTERNAL_61fc3aaf_4_k_cu_a7069a86_35674cuda3std3__45__cpo4cendE)
_ZN39_INTERNAL_61fc3aaf_4_k_cu_a7069a86_35674cuda3std3__45__cpo4cendE:
	.zero		1
	.type		_ZN39_INTERNAL_61fc3aaf_4_k_cu_a7069a86_35674cuda3std6ranges3__45__cpo4swapE,@object
	.size		_ZN39_INTERNAL_61fc3aaf_4_k_cu_a7069a86_35674cuda3std6ranges3__45__cpo4swapE,(.L_8 - _ZN39_INTERNAL_61fc3aaf_4_k_cu_a7069a86_35674cuda3std6ranges3__45__cpo4swapE)
_ZN39_INTERNAL_61fc3aaf_4_k_cu_a7069a86_35674cuda3std6ranges3__45__cpo4swapE:
	.zero		1
.L_8:


//--------------------- .nv.constant0._ZN7cutlass13device_kernelINS_4gemm6kernel13GemmUniversalIN4cute5tupleIJiiiiEEENS1_10collective13CollectiveMmaINS1_34MainloopSm90TmaGmmaWarpSpecializedILi2ENS5_IJNS4_1CILi1EEESB_SB_EEENS1_35KernelTmaWarpSpecializedCooperativeEEENS5_IJNSA_ILi192EEENSA_ILi112EEENSA_ILi128EEEEEENS_6half_tENS5_IJlSB_lEEESJ_SK_NS4_8TiledMMAINS4_8MMA_AtomIJNS4_4SM904GMMA25MMA_64x16x16_F32F16F16_SSILNSO_5MajorE0ELSQ_0ELNSO_7ScaleInE1ELSR_1EEEEEENS4_6LayoutINS5_IJNSA_ILi2EEESB_SB_EEENS5_IJSB_NSA_ILi0EEESX_EEEEENS5_IJNS4_10UnderscoreES10_S10_EEEEENS4_13SM90_TMA_LOADENS4_14ComposedLayoutINS4_7SwizzleILi3ELi4ELi3EEENS4_18smem_ptr_flag_bitsILi16EEENSU_INS5_IJNSA_ILi8EEENSA_ILi64EEEEEENS5_IJS1A_SB_EEEEEEEvNS4_8identityES13_S1E_vS1F_EENS_8epilogue10collective6detail29Sm90TmaWarpSpecializedAdapterINS1I_15DefaultEpilogueISJ_SK_SK_NS1H_6thread17LinearCombinationISJ_Li1EffLNS1M_9ScaleType4KindE0ELNS_15FloatRoundStyleE2ESJ_EENS1_15EpilogueDefaultEEEEEvvEEEEvNT_6ParamsE --------------------------
	.section	.nv.constant0._ZN7cutlass13device_kernelINS_4gemm6kernel13GemmUniversalIN4cute5tupleIJiiiiEEENS1_10collective13CollectiveMmaINS1_34MainloopSm90TmaGmmaWarpSpecializedILi2ENS5_IJNS4_1CILi1EEESB_SB_EEENS1_35KernelTmaWarpSpecializedCooperativeEEENS5_IJNSA_ILi192EEENSA_ILi112EEENSA_ILi128EEEEEENS_6half_tENS5_IJlSB_lEEESJ_SK_NS4_8TiledMMAINS4_8MMA_AtomIJNS4_4SM904GMMA25MMA_64x16x16_F32F16F16_SSILNSO_5MajorE0ELSQ_0ELNSO_7ScaleInE1ELSR_1EEEEEENS4_6LayoutINS5_IJNSA_ILi2EEESB_SB_EEENS5_IJSB_NSA_ILi0EEESX_EEEEENS5_IJNS4_10UnderscoreES10_S10_EEEEENS4_13SM90_TMA_LOADENS4_14ComposedLayoutINS4_7SwizzleILi3ELi4ELi3EEENS4_18smem_ptr_flag_bitsILi16EEENSU_INS5_IJNSA_ILi8EEENSA_ILi64EEEEEENS5_IJS1A_SB_EEEEEEEvNS4_8identityES13_S1E_vS1F_EENS_8epilogue10collective6detail29Sm90TmaWarpSpecializedAdapterINS1I_15DefaultEpilogueISJ_SK_SK_NS1H_6thread17LinearCombinationISJ_Li1EffLNS1M_9ScaleType4KindE0ELNS_15FloatRoundStyleE2ESJ_EENS1_15EpilogueDefaultEEEEEvvEEEEvNT_6ParamsE,"a",@progbits
	.sectionflags	@""
	.align	4
.nv.constant0._ZN7cutlass13device_kernelINS_4gemm6kernel13GemmUniversalIN4cute5tupleIJiiiiEEENS1_10collective13CollectiveMmaINS1_34MainloopSm90TmaGmmaWarpSpecializedILi2ENS5_IJNS4_1CILi1EEESB_SB_EEENS1_35KernelTmaWarpSpecializedCooperativeEEENS5_IJNSA_ILi192EEENSA_ILi112EEENSA_ILi128EEEEEENS_6half_tENS5_IJlSB_lEEESJ_SK_NS4_8TiledMMAINS4_8MMA_AtomIJNS4_4SM904GMMA25MMA_64x16x16_F32F16F16_SSILNSO_5MajorE0ELSQ_0ELNSO_7ScaleInE1ELSR_1EEEEEENS4_6LayoutINS5_IJNSA_ILi2EEESB_SB_EEENS5_IJSB_NSA_ILi0EEESX_EEEEENS5_IJNS4_10UnderscoreES10_S10_EEEEENS4_13SM90_TMA_LOADENS4_14ComposedLayoutINS4_7SwizzleILi3ELi4ELi3EEENS4_18smem_ptr_flag_bitsILi16EEENSU_INS5_IJNSA_ILi8EEENSA_ILi64EEEEEENS5_IJS1A_SB_EEEEEEEvNS4_8identityES13_S1E_vS1F_EENS_8epilogue10collective6detail29Sm90TmaWarpSpecializedAdapterINS1I_15DefaultEpilogueISJ_SK_SK_NS1H_6thread17LinearCombinationISJ_Li1EffLNS1M_9ScaleType4KindE0ELNS_15FloatRoundStyleE2ESJ_EENS1_15EpilogueDefaultEEEEEvvEEEEvNT_6ParamsE:
	.zero		1664


//--------------------- SYMBOLS --------------------------

	.type		.nv.reservedSmem.offset0,@object
	.size		.nv.reservedSmem.offset0,0x4
	.type		__assertfail,@function
